// auto-generated by cutlass_sweep.gemm — config: {"arch": "sm_100", "cluster_m": 1, "cluster_n": 4, "dtype": "tf32", "dtype_b": "tf32", "layout": "nt", "stages": 0, "tile_k": 32, "tile_m": 64, "tile_n": 128}
#include "cutlass/cutlass.h"
#include "cutlass/gemm/collective/collective_builder.hpp"
#include "cutlass/gemm/device/gemm_universal_adapter.h"
#include "cutlass/gemm/kernel/gemm_universal.hpp"
#include "cutlass/epilogue/collective/collective_builder.hpp"

using ElemA = cutlass::tfloat32_t;
using ElemB = cutlass::tfloat32_t;
using ElemCD = cutlass::tfloat32_t;
using Acc  = float;
using TileShape    = cute::Shape<cute::_64, cute::_128, cute::_32>;
using ClusterShape = cute::Shape<cute::_1, cute::_4, cute::_1>;

using CollectiveEpilogue = typename cutlass::epilogue::collective::CollectiveBuilder<
    cutlass::arch::Sm100, cutlass::arch::OpClassTensorOp,
    TileShape, ClusterShape,
    cutlass::epilogue::collective::EpilogueTileAuto,
    Acc, Acc,
    ElemCD, cutlass::layout::RowMajor, 128 / cutlass::sizeof_bits<ElemCD>::value,
    ElemCD, cutlass::layout::RowMajor, 128 / cutlass::sizeof_bits<ElemCD>::value,
    cutlass::epilogue::collective::EpilogueScheduleAuto
  >::CollectiveOp;

using CollectiveMainloop = typename cutlass::gemm::collective::CollectiveBuilder<
    cutlass::arch::Sm100, cutlass::arch::OpClassTensorOp,
    ElemA, cutlass::layout::RowMajor, 128 / cutlass::sizeof_bits<ElemA>::value,
    ElemB, cutlass::layout::ColumnMajor, 128 / cutlass::sizeof_bits<ElemB>::value,
    Acc,
    TileShape, ClusterShape,
    cutlass::gemm::collective::StageCountAutoCarveout<static_cast<int>(sizeof(typename CollectiveEpilogue::SharedStorage))>,
    cutlass::gemm::collective::KernelScheduleAuto
  >::CollectiveOp;

using GemmKernel = cutlass::gemm::kernel::GemmUniversal<
    cute::Shape<int,int,int,int>,
    CollectiveMainloop,
    CollectiveEpilogue
>;
using Gemm = cutlass::gemm::device::GemmUniversalAdapter<GemmKernel>;

// Force the device kernel symbol into the cubin without needing a host main.
auto* _anchor = &cutlass::device_kernel<GemmKernel>;


// ===== COMPILED SASS (sm_100a) =====

	.target	sm_100a

	.elftype	@"ET_EXEC"


//--------------------- .note.nv.tkinfo           --------------------------
	.section	.note.nv.tkinfo,"",@"SHT_NOTE"
	.sectionflags	@"SHF_NOTE_NV_TKINFO"
	.tkinfo
        /*0018*/ 	.word	0x00000002
        /*0030*/ 	.string	""
        /*0030*/ 	.string	"ptxas"
        /*0030*/ 	.string	"Cuda compilation tools, release 13.0, V13.0.88"
        /*0030*/ 	.string	"Build cuda_13.0.r13.0/compiler.36424714_0"
        /*0030*/ 	.string	"-arch sm_100a -m 64 "



//--------------------- .note.nv.cuinfo           --------------------------
	.section	.note.nv.cuinfo,"",@"SHT_NOTE"
	.sectionflags	@"SHF_NOTE_NV_CUINFO"
        /*0018*/ 	.short	0x0002
        /*001a*/ 	.short	0x0064
        /*001c*/ 	.short	0x0082
	.zero		2


//--------------------- .nv.info                  --------------------------
	.section	.nv.info,"",@"SHT_CUDA_INFO"
	.align	4


	//----- nvinfo : EIATTR_REGCOUNT
	.align		4
        /*0000*/ 	.byte	0x04, 0x2f
        /*0002*/ 	.short	(.L_19 - .L_18)
	.align		4
.L_18:
        /*0004*/ 	.word	index@(_ZN7cutlass13device_kernelINS_4gemm6kernel13GemmUniversalIN4cute5tupleIJiiiiEEENS1_10collective13CollectiveMmaINS1_35MainloopSm100TmaUmmaWarpSpecializedILi8ELi2ELi4ENS5_IJNS4_1CILi1EEENSA_ILi4EEESB_EEEEENS5_IJNSA_ILi64EEENSA_ILi128EEENSA_ILi32EEEEEENS_10tfloat32_tENS5_IJlSB_lEEESJ_SK_NS4_8TiledMMAINS4_8MMA_AtomIJNS4_17SM100_MMA_TF32_SSISJ_SJ_fLi64ELi128ELNS4_4UMMA5MajorE0ELSP_0ELNSO_7ScaleInE0ELSQ_0EEEEEENS4_6LayoutINS5_IJSB_SB_SB_EEENS5_IJNSA_ILi0EEESV_SV_EEEEENS5_IJNS4_10UnderscoreESY_SY_EEEEENS4_23SM90_TMA_LOAD_MULTICASTENS4_14ComposedLayoutINS4_7SwizzleILi3ELi4ELi3EEENS4_18smem_ptr_flag_bitsILi32EEENST_INS5_IJNSA_ILi8EEESH_EEENS5_IJSH_SB_EEEEEEEvNS4_8identityENS4_13SM90_TMA_LOADES1B_vS1C_EENS_8epilogue10collective18CollectiveEpilogueINS1F_23Sm100TmaWarpSpecializedILi4ELi2ELi16ELb1ELb0EEEJSI_NS5_IJNST_ISF_SB_EENST_ISH_SB_EEEEESJ_SK_SJ_SK_NS1F_6fusion15FusionCallbacksIS1J_NS1N_17LinearCombinationISJ_fSJ_fLNS_15FloatRoundStyleE2EEESI_S1M_JEEENS4_5SM1004TMEM4LOAD26SM100_TMEM_LOAD_16dp128b8xES1D_S1B_NS4_17SM75_U32x4_LDSM_NENS4_14SM90_TMA_STOREES1B_NS4_17SM90_U32x4_STSM_NENS4_39AutoVectorizingCopyWithAssumedAlignmentILi128EEEEEEvvEEEEvNT_6ParamsE)
        /*0008*/ 	.word	0x0000005f


	//----- nvinfo : EIATTR_FRAME_SIZE
	.align		4
.L_19:
        /*000c*/ 	.byte	0x04, 0x11
        /*000e*/ 	.short	(.L_21 - .L_20)
	.align		4
.L_20:
        /*0010*/ 	.word	index@($__internal_2_$__cuda_sm10x_tcgen05_guardrail_trap_unallocated_columns_being_dealloced)
        /*0014*/ 	.word	0x00000000


	//----- nvinfo : EIATTR_FRAME_SIZE
	.align		4
.L_21:
        /*0018*/ 	.byte	0x04, 0x11
        /*001a*/ 	.short	(.L_23 - .L_22)
	.align		4
.L_22:
        /*001c*/ 	.word	index@($__internal_1_$__cuda_sm10x_tcgen05_guardrail_trap_phase_invalid_during_alloc)
        /*0020*/ 	.word	0x00000000


	//----- nvinfo : EIATTR_FRAME_SIZE
	.align		4
.L_23:
        /*0024*/ 	.byte	0x04, 0x11
        /*0026*/ 	.short	(.L_25 - .L_24)
	.align		4
.L_24:
        /*0028*/ 	.word	index@($__internal_0_$__cuda_sm10x_tcgen05_guardrail_trap_col_being_dealloced_not_returned_by_alloc)
        /*002c*/ 	.word	0x00000000


	//----- nvinfo : EIATTR_FRAME_SIZE
	.align		4
.L_25:
        /*0030*/ 	.byte	0x04, 0x11
        /*0032*/ 	.short	(.L_27 - .L_26)
	.align		4
.L_26:
        /*0034*/ 	.word	index@(_ZN7cutlass13device_kernelINS_4gemm6kernel13GemmUniversalIN4cute5tupleIJiiiiEEENS1_10collective13CollectiveMmaINS1_35MainloopSm100TmaUmmaWarpSpecializedILi8ELi2ELi4ENS5_IJNS4_1CILi1EEENSA_ILi4EEESB_EEEEENS5_IJNSA_ILi64EEENSA_ILi128EEENSA_ILi32EEEEEENS_10tfloat32_tENS5_IJlSB_lEEESJ_SK_NS4_8TiledMMAINS4_8MMA_AtomIJNS4_17SM100_MMA_TF32_SSISJ_SJ_fLi64ELi128ELNS4_4UMMA5MajorE0ELSP_0ELNSO_7ScaleInE0ELSQ_0EEEEEENS4_6LayoutINS5_IJSB_SB_SB_EEENS5_IJNSA_ILi0EEESV_SV_EEEEENS5_IJNS4_10UnderscoreESY_SY_EEEEENS4_23SM90_TMA_LOAD_MULTICASTENS4_14ComposedLayoutINS4_7SwizzleILi3ELi4ELi3EEENS4_18smem_ptr_flag_bitsILi32EEENST_INS5_IJNSA_ILi8EEESH_EEENS5_IJSH_SB_EEEEEEEvNS4_8identityENS4_13SM90_TMA_LOADES1B_vS1C_EENS_8epilogue10collective18CollectiveEpilogueINS1F_23Sm100TmaWarpSpecializedILi4ELi2ELi16ELb1ELb0EEEJSI_NS5_IJNST_ISF_SB_EENST_ISH_SB_EEEEESJ_SK_SJ_SK_NS1F_6fusion15FusionCallbacksIS1J_NS1N_17LinearCombinationISJ_fSJ_fLNS_15FloatRoundStyleE2EEESI_S1M_JEEENS4_5SM1004TMEM4LOAD26SM100_TMEM_LOAD_16dp128b8xES1D_S1B_NS4_17SM75_U32x4_LDSM_NENS4_14SM90_TMA_STOREES1B_NS4_17SM90_U32x4_STSM_NENS4_39AutoVectorizingCopyWithAssumedAlignmentILi128EEEEEEvvEEEEvNT_6ParamsE)
        /*0038*/ 	.word	0x00000000


	//----- nvinfo : EIATTR_MIN_STACK_SIZE
	.align		4
.L_27:
        /*003c*/ 	.byte	0x04, 0x12
        /*003e*/ 	.short	(.L_29 - .L_28)
	.align		4
.L_28:
        /*0040*/ 	.word	index@(_ZN7cutlass13device_kernelINS_4gemm6kernel13GemmUniversalIN4cute5tupleIJiiiiEEENS1_10collective13CollectiveMmaINS1_35MainloopSm100TmaUmmaWarpSpecializedILi8ELi2ELi4ENS5_IJNS4_1CILi1EEENSA_ILi4EEESB_EEEEENS5_IJNSA_ILi64EEENSA_ILi128EEENSA_ILi32EEEEEENS_10tfloat32_tENS5_IJlSB_lEEESJ_SK_NS4_8TiledMMAINS4_8MMA_AtomIJNS4_17SM100_MMA_TF32_SSISJ_SJ_fLi64ELi128ELNS4_4UMMA5MajorE0ELSP_0ELNSO_7ScaleInE0ELSQ_0EEEEEENS4_6LayoutINS5_IJSB_SB_SB_EEENS5_IJNSA_ILi0EEESV_SV_EEEEENS5_IJNS4_10UnderscoreESY_SY_EEEEENS4_23SM90_TMA_LOAD_MULTICASTENS4_14ComposedLayoutINS4_7SwizzleILi3ELi4ELi3EEENS4_18smem_ptr_flag_bitsILi32EEENST_INS5_IJNSA_ILi8EEESH_EEENS5_IJSH_SB_EEEEEEEvNS4_8identityENS4_13SM90_TMA_LOADES1B_vS1C_EENS_8epilogue10collective18CollectiveEpilogueINS1F_23Sm100TmaWarpSpecializedILi4ELi2ELi16ELb1ELb0EEEJSI_NS5_IJNST_ISF_SB_EENST_ISH_SB_EEEEESJ_SK_SJ_SK_NS1F_6fusion15FusionCallbacksIS1J_NS1N_17LinearCombinationISJ_fSJ_fLNS_15FloatRoundStyleE2EEESI_S1M_JEEENS4_5SM1004TMEM4LOAD26SM100_TMEM_LOAD_16dp128b8xES1D_S1B_NS4_17SM75_U32x4_LDSM_NENS4_14SM90_TMA_STOREES1B_NS4_17SM90_U32x4_STSM_NENS4_39AutoVectorizingCopyWithAssumedAlignmentILi128EEEEEEvvEEEEvNT_6ParamsE)
        /*0044*/ 	.word	0x00000000
.L_29:


//--------------------- .nv.compat                --------------------------
	.section	.nv.compat,"",@"SHT_CUDA_COMPAT_INFO"
	.align	4
        /*0000*/ 	.byte	0x02, 0x09, 0x01, 0x00, 0x02, 0x02, 0x02, 0x00, 0x02, 0x05, 0x05, 0x00, 0x03, 0x07, 0x01, 0x01
        /*0010*/ 	.byte	0x02, 0x03, 0x01, 0x00, 0x02, 0x06, 0x01, 0x00, 0x04, 0x0b, 0x08, 0x00, 0x09, 0x00, 0x00, 0x00
        /*0020*/ 	.byte	0x00, 0x00, 0x00, 0x00


//--------------------- .nv.info._ZN7cutlass13device_kernelINS_4gemm6kernel13GemmUniversalIN4cute5tupleIJiiiiEEENS1_10collective13CollectiveMmaINS1_35MainloopSm100TmaUmmaWarpSpecializedILi8ELi2ELi4ENS5_IJNS4_1CILi1EEENSA_ILi4EEESB_EEEEENS5_IJNSA_ILi64EEENSA_ILi128EEENSA_ILi32EEEEEENS_10tfloat32_tENS5_IJlSB_lEEESJ_SK_NS4_8TiledMMAINS4_8MMA_AtomIJNS4_17SM100_MMA_TF32_SSISJ_SJ_fLi64ELi128ELNS4_4UMMA5MajorE0ELSP_0ELNSO_7ScaleInE0ELSQ_0EEEEEENS4_6LayoutINS5_IJSB_SB_SB_EEENS5_IJNSA_ILi0EEESV_SV_EEEEENS5_IJNS4_10UnderscoreESY_SY_EEEEENS4_23SM90_TMA_LOAD_MULTICASTENS4_14ComposedLayoutINS4_7SwizzleILi3ELi4ELi3EEENS4_18smem_ptr_flag_bitsILi32EEENST_INS5_IJNSA_ILi8EEESH_EEENS5_IJSH_SB_EEEEEEEvNS4_8identityENS4_13SM90_TMA_LOADES1B_vS1C_EENS_8epilogue10collective18CollectiveEpilogueINS1F_23Sm100TmaWarpSpecializedILi4ELi2ELi16ELb1ELb0EEEJSI_NS5_IJNST_ISF_SB_EENST_ISH_SB_EEEEESJ_SK_SJ_SK_NS1F_6fusion15FusionCallbacksIS1J_NS1N_17LinearCombinationISJ_fSJ_fLNS_15FloatRoundStyleE2EEESI_S1M_JEEENS4_5SM1004TMEM4LOAD26SM100_TMEM_LOAD_16dp128b8xES1D_S1B_NS4_17SM75_U32x4_LDSM_NENS4_14SM90_TMA_STOREES1B_NS4_17SM90_U32x4_STSM_NENS4_39AutoVectorizingCopyWithAssumedAlignmentILi128EEEEEEvvEEEEvNT_6ParamsE --------------------------
	.section	.nv.info._ZN7cutlass13device_kernelINS_4gemm6kernel13GemmUniversalIN4cute5tupleIJiiiiEEENS1_10collective13CollectiveMmaINS1_35MainloopSm100TmaUmmaWarpSpecializedILi8ELi2ELi4ENS5_IJNS4_1CILi1EEENSA_ILi4EEESB_EEEEENS5_IJNSA_ILi64EEENSA_ILi128EEENSA_ILi32EEEEEENS_10tfloat32_tENS5_IJlSB_lEEESJ_SK_NS4_8TiledMMAINS4_8MMA_AtomIJNS4_17SM100_MMA_TF32_SSISJ_SJ_fLi64ELi128ELNS4_4UMMA5MajorE0ELSP_0ELNSO_7ScaleInE0ELSQ_0EEEEEENS4_6LayoutINS5_IJSB_SB_SB_EEENS5_IJNSA_ILi0EEESV_SV_EEEEENS5_IJNS4_10UnderscoreESY_SY_EEEEENS4_23SM90_TMA_LOAD_MULTICASTENS4_14ComposedLayoutINS4_7SwizzleILi3ELi4ELi3EEENS4_18smem_ptr_flag_bitsILi32EEENST_INS5_IJNSA_ILi8EEESH_EEENS5_IJSH_SB_EEEEEEEvNS4_8identityENS4_13SM90_TMA_LOADES1B_vS1C_EENS_8epilogue10collective18CollectiveEpilogueINS1F_23Sm100TmaWarpSpecializedILi4ELi2ELi16ELb1ELb0EEEJSI_NS5_IJNST_ISF_SB_EENST_ISH_SB_EEEEESJ_SK_SJ_SK_NS1F_6fusion15FusionCallbacksIS1J_NS1N_17LinearCombinationISJ_fSJ_fLNS_15FloatRoundStyleE2EEESI_S1M_JEEENS4_5SM1004TMEM4LOAD26SM100_TMEM_LOAD_16dp128b8xES1D_S1B_NS4_17SM75_U32x4_LDSM_NENS4_14SM90_TMA_STOREES1B_NS4_17SM90_U32x4_STSM_NENS4_39AutoVectorizingCopyWithAssumedAlignmentILi128EEEEEEvvEEEEvNT_6ParamsE,"",@"SHT_CUDA_INFO"
	.sectionflags	@""
	.align	4


	//----- nvinfo : EIATTR_CUDA_API_VERSION
	.align		4
        /*0000*/ 	.byte	0x04, 0x37
        /*0002*/ 	.short	(.L_31 - .L_30)
.L_30:
        /*0004*/ 	.word	0x00000082


	//----- nvinfo : EIATTR_KPARAM_INFO
	.align		4
.L_31:
        /*0008*/ 	.byte	0x04, 0x17
        /*000a*/ 	.short	(.L_33 - .L_32)
.L_32:
        /*000c*/ 	.word	0x00000000
        /*0010*/ 	.short	0x0000
        /*0012*/ 	.short	0x0000
        /*0014*/ 	.byte	0x00, 0xf0, 0x01, 0x20


	//----- nvinfo : EIATTR_AT_ENTRY_FRAGMENTS
	.align		4
.L_33:
        /*0018*/ 	.byte	0x04, 0x4f
        /*001a*/ 	.short	(.L_35 - .L_34)


	//   ....[0]....
.L_34:
        /*001c*/ 	.word	0x00000006


	//----- nvinfo : EIATTR_RESERVED_SMEM_USED
	.align		4
.L_35:
        /*0020*/ 	.byte	0x01, 0x41
	.zero		2


	//----- nvinfo : EIATTR_SPARSE_MMA_MASK
	.align		4
        /*0024*/ 	.byte	0x03, 0x50
        /*0026*/ 	.short	0x0000


	//----- nvinfo : EIATTR_TCGEN05_1CTA_USED
	.align		4
        /*0028*/ 	.byte	0x01, 0x51
	.zero		2


	//----- nvinfo : EIATTR_MAXREG_COUNT
	.align		4
        /*002c*/ 	.byte	0x03, 0x1b
        /*002e*/ 	.short	0x00ff


	//----- nvinfo : EIATTR_NUM_BARRIERS
	.align		4
        /*0030*/ 	.byte	0x02, 0x4c
        /*0032*/ 	.byte	0x07
	.zero		1


	//----- nvinfo : EIATTR_EXTERNS
	.align		4
        /*0034*/ 	.byte	0x04, 0x0f
        /*0036*/ 	.short	(.L_37 - .L_36)


	//   ....[0]....
	.align		4
.L_36:
        /*0038*/ 	.word	index@(__assertfail)


	//----- nvinfo : EIATTR_MERCURY_ISA_VERSION
	.align		4
.L_37:
        /*003c*/ 	.byte	0x03, 0x5f
        /*003e*/ 	.short	0x0101


	//----- nvinfo : EIATTR_INT_WARP_WIDE_INSTR_OFFSETS
	.align		4
        /*0040*/ 	.byte	0x04, 0x31
        /*0042*/ 	.short	(.L_39 - .L_38)


	//   ....[0]....
.L_38:
        /*0044*/ 	.word	0x000040a0


	//   ....[1]....
        /*0048*/ 	.word	0x000040c0


	//   ....[2]....
        /*004c*/ 	.word	0x000040f0


	//   ....[3]....
        /*0050*/ 	.word	0x00004c70


	//   ....[4]....
        /*0054*/ 	.word	0x00004ce0


	//   ....[5]....
        /*0058*/ 	.word	0x00004db0


	//   ....[6]....
        /*005c*/ 	.word	0x00004e30


	//   ....[7]....
        /*0060*/ 	.word	0x00004f20


	//   ....[8]....
        /*0064*/ 	.word	0x00004fa0


	//   ....[9]....
        /*0068*/ 	.word	0x00005080


	//   ....[10]....
        /*006c*/ 	.word	0x00005130


	//----- nvinfo : EIATTR_COOP_GROUP_MASK_REGIDS
	.align		4
.L_39:
        /*0070*/ 	.byte	0x04, 0x29
        /*0072*/ 	.short	(.L_41 - .L_40)


	//   ....[0]....
.L_40:
        /*0074*/ 	.word	0xffffffff


	//   ....[1]....
        /*0078*/ 	.word	0xffffffff


	//   ....[2]....
        /*007c*/ 	.word	0xffffffff


	//   ....[3]....
        /*0080*/ 	.word	0xffffffff


	//   ....[4]....
        /*0084*/ 	.word	0xffffffff


	//   ....[5]....
        /*0088*/ 	.word	0xffffffff


	//   ....[6]....
        /*008c*/ 	.word	0xffffffff


	//   ....[7]....
        /*0090*/ 	.word	0xffffffff


	//   ....[8]....
        /*0094*/ 	.word	0xffffffff


	//   ....[9]....
        /*0098*/ 	.word	0xffffffff


	//   ....[10]....
        /*009c*/ 	.word	0xffffffff


	//   ....[11]....
        /*00a0*/ 	.word	0xffffffff


	//   ....[12]....
        /*00a4*/ 	.word	0xffffffff


	//   ....[13]....
        /*00a8*/ 	.word	0xffffffff


	//----- nvinfo : EIATTR_COOP_GROUP_INSTR_OFFSETS
	.align		4
.L_41:
        /*00ac*/ 	.byte	0x04, 0x28
        /*00ae*/ 	.short	(.L_43 - .L_42)


	//   ....[0]....
.L_42:
        /*00b0*/ 	.word	0x00000080


	//   ....[1]....
        /*00b4*/ 	.word	0x000004f0


	//   ....[2]....
        /*00b8*/ 	.word	0x00000750


	//   ....[3]....
        /*00bc*/ 	.word	0x000008f0


	//   ....[4]....
        /*00c0*/ 	.word	0x000009f0


	//   ....[5]....
        /*00c4*/ 	.word	0x00000b60


	//   ....[6]....
        /*00c8*/ 	.word	0x00000d00


	//   ....[7]....
        /*00cc*/ 	.word	0x00000eb0


	//   ....[8]....
        /*00d0*/ 	.word	0x00002160


	//   ....[9]....
        /*00d4*/ 	.word	0x00003290


	//   ....[10]....
        /*00d8*/ 	.word	0x000034a0


	//   ....[11]....
        /*00dc*/ 	.word	0x000034d0


	//   ....[12]....
        /*00e0*/ 	.word	0x00003f80


	//   ....[13]....
        /*00e4*/ 	.word	0x000041b0


	//----- nvinfo : EIATTR_VRC_CTA_INIT_COUNT
	.align		4
.L_43:
        /*00e8*/ 	.byte	0x02, 0x4a
        /*00ea*/ 	.byte	0x80
	.zero		1


	//----- nvinfo : EIATTR_SYSCALL_OFFSETS
	.align		4
        /*00ec*/ 	.byte	0x04, 0x46
        /*00ee*/ 	.short	(.L_45 - .L_44)


	//   ....[0]....
.L_44:
        /*00f0*/ 	.word	0x00005dd0


	//   ....[1]....
        /*00f4*/ 	.word	0x00005ec0


	//   ....[2]....
        /*00f8*/ 	.word	0x00006730


	//   ....[3]....
        /*00fc*/ 	.word	0x000070f0


	//   ....[4]....
        /*0100*/ 	.word	0x00007a60


	//   ....[5]....
        /*0104*/ 	.word	0x000083c0


	//----- nvinfo : EIATTR_MBARRIER_INSTR_OFFSETS
	.align		4
.L_45:
        /*0108*/ 	.byte	0x04, 0x39
        /*010a*/ 	.short	(.L_47 - .L_46)


	//   ....[0]....
.L_46:
        /*010c*/ 	.word	0x00000630
        /*0110*/ 	.word	0x000000ff
        /*0114*/ 	.word	0x00000000
        /*0118*/ 	.short	0x0100
        /*011a*/ 	.byte	0x04
	.zero		1


	//   ....[1]....
        /*011c*/ 	.word	0x00000640
        /*0120*/ 	.word	0x000000ff
        /*0124*/ 	.word	0x00000040
        /*0128*/ 	.short	0x0100
        /*012a*/ 	.byte	0x04
	.zero		1


	//   ....[2]....
        /*012c*/ 	.word	0x00000650
        /*0130*/ 	.word	0x000000ff
        /*0134*/ 	.word	0x00000008
        /*0138*/ 	.short	0x0100
        /*013a*/ 	.byte	0x04
	.zero		1


	//   ....[3]....
        /*013c*/ 	.word	0x00000660
        /*0140*/ 	.word	0x000000ff
        /*0144*/ 	.word	0x00000048
        /*0148*/ 	.short	0x0100
        /*014a*/ 	.byte	0x04
	.zero		1


	//   ....[4]....
        /*014c*/ 	.word	0x00000670
        /*0150*/ 	.word	0x000000ff
        /*0154*/ 	.word	0x00000010
        /*0158*/ 	.short	0x0100
        /*015a*/ 	.byte	0x04
	.zero		1


	//   ....[5]....
        /*015c*/ 	.word	0x00000680
        /*0160*/ 	.word	0x000000ff
        /*0164*/ 	.word	0x00000050
        /*0168*/ 	.short	0x0100
        /*016a*/ 	.byte	0x04
	.zero		1


	//   ....[6]....
        /*016c*/ 	.word	0x00000690
        /*0170*/ 	.word	0x000000ff
        /*0174*/ 	.word	0x00000018
        /*0178*/ 	.short	0x0100
        /*017a*/ 	.byte	0x04
	.zero		1


	//   ....[7]....
        /*017c*/ 	.word	0x000006a0
        /*0180*/ 	.word	0x000000ff
        /*0184*/ 	.word	0x00000058
        /*0188*/ 	.short	0x0100
        /*018a*/ 	.byte	0x04
	.zero		1


	//   ....[8]....
        /*018c*/ 	.word	0x000006b0
        /*0190*/ 	.word	0x000000ff
        /*0194*/ 	.word	0x00000020
        /*0198*/ 	.short	0x0100
        /*019a*/ 	.byte	0x04
	.zero		1


	//   ....[9]....
        /*019c*/ 	.word	0x000006c0
        /*01a0*/ 	.word	0x000000ff
        /*01a4*/ 	.word	0x00000060
        /*01a8*/ 	.short	0x0100
        /*01aa*/ 	.byte	0x04
	.zero		1


	//   ....[10]....
        /*01ac*/ 	.word	0x000006d0
        /*01b0*/ 	.word	0x000000ff
        /*01b4*/ 	.word	0x00000028
        /*01b8*/ 	.short	0x0100
        /*01ba*/ 	.byte	0x04
	.zero		1


	//   ....[11]....
        /*01bc*/ 	.word	0x000006e0
        /*01c0*/ 	.word	0x000000ff
        /*01c4*/ 	.word	0x00000068
        /*01c8*/ 	.short	0x0100
        /*01ca*/ 	.byte	0x04
	.zero		1


	//   ....[12]....
        /*01cc*/ 	.word	0x000006f0
        /*01d0*/ 	.word	0x000000ff
        /*01d4*/ 	.word	0x00000030
        /*01d8*/ 	.short	0x0100
        /*01da*/ 	.byte	0x04
	.zero		1


	//   ....[13]....
        /*01dc*/ 	.word	0x00000700
        /*01e0*/ 	.word	0x000000ff
        /*01e4*/ 	.word	0x00000070
        /*01e8*/ 	.short	0x0100
        /*01ea*/ 	.byte	0x04
	.zero		1


	//   ....[14]....
        /*01ec*/ 	.word	0x00000710
        /*01f0*/ 	.word	0x000000ff
        /*01f4*/ 	.word	0x00000038
        /*01f8*/ 	.short	0x0100
        /*01fa*/ 	.byte	0x04
	.zero		1


	//   ....[15]....
        /*01fc*/ 	.word	0x00000720
        /*0200*/ 	.word	0x000000ff
        /*0204*/ 	.word	0x00000078
        /*0208*/ 	.short	0x0100
        /*020a*/ 	.byte	0x04
	.zero		1


	//   ....[16]....
        /*020c*/ 	.word	0x00000860
        /*0210*/ 	.word	0x000000ff
        /*0214*/ 	.word	0x00000080
        /*0218*/ 	.short	0x0100
        /*021a*/ 	.byte	0x04
	.zero		1


	//   ....[17]....
        /*021c*/ 	.word	0x00000870
        /*0220*/ 	.word	0x000000ff
        /*0224*/ 	.word	0x000000a0
        /*0228*/ 	.short	0x0100
        /*022a*/ 	.byte	0x04
	.zero		1


	//   ....[18]....
        /*022c*/ 	.word	0x00000880
        /*0230*/ 	.word	0x000000ff
        /*0234*/ 	.word	0x00000088
        /*0238*/ 	.short	0x0100
        /*023a*/ 	.byte	0x04
	.zero		1


	//   ....[19]....
        /*023c*/ 	.word	0x00000890
        /*0240*/ 	.word	0x000000ff
        /*0244*/ 	.word	0x000000a8
        /*0248*/ 	.short	0x0100
        /*024a*/ 	.byte	0x04
	.zero		1


	//   ....[20]....
        /*024c*/ 	.word	0x000008a0
        /*0250*/ 	.word	0x000000ff
        /*0254*/ 	.word	0x00000090
        /*0258*/ 	.short	0x0100
        /*025a*/ 	.byte	0x04
	.zero		1


	//   ....[21]....
        /*025c*/ 	.word	0x000008b0
        /*0260*/ 	.word	0x000000ff
        /*0264*/ 	.word	0x000000b0
        /*0268*/ 	.short	0x0100
        /*026a*/ 	.byte	0x04
	.zero		1


	//   ....[22]....
        /*026c*/ 	.word	0x000008c0
        /*0270*/ 	.word	0x000000ff
        /*0274*/ 	.word	0x00000098
        /*0278*/ 	.short	0x0100
        /*027a*/ 	.byte	0x04
	.zero		1


	//   ....[23]....
        /*027c*/ 	.word	0x000008d0
        /*0280*/ 	.word	0x000000ff
        /*0284*/ 	.word	0x000000b8
        /*0288*/ 	.short	0x0100
        /*028a*/ 	.byte	0x04
	.zero		1


	//   ....[24]....
        /*028c*/ 	.word	0x000009c0
        /*0290*/ 	.word	0x000000ff
        /*0294*/ 	.word	0x000000c0
        /*0298*/ 	.short	0x0100
        /*029a*/ 	.byte	0x06
	.zero		1


	//   ....[25]....
        /*029c*/ 	.word	0x000009d0
        /*02a0*/ 	.word	0x000000ff
        /*02a4*/ 	.word	0x000000c8
        /*02a8*/ 	.short	0x0100
        /*02aa*/ 	.byte	0x06
	.zero		1


	//   ....[26]....
        /*02ac*/ 	.word	0x00000b10
        /*02b0*/ 	.word	0x000000ff
        /*02b4*/ 	.word	0x000000d0
        /*02b8*/ 	.short	0x0100
        /*02ba*/ 	.byte	0x06
	.zero		1


	//   ....[27]....
        /*02bc*/ 	.word	0x00000b20
        /*02c0*/ 	.word	0x000000ff
        /*02c4*/ 	.word	0x000000e0
        /*02c8*/ 	.short	0x0100
        /*02ca*/ 	.byte	0x06
	.zero		1


	//   ....[28]....
        /*02cc*/ 	.word	0x00000b30
        /*02d0*/ 	.word	0x000000ff
        /*02d4*/ 	.word	0x000000d8
        /*02d8*/ 	.short	0x0100
        /*02da*/ 	.byte	0x06
	.zero		1


	//   ....[29]....
        /*02dc*/ 	.word	0x00000b40
        /*02e0*/ 	.word	0x000000ff
        /*02e4*/ 	.word	0x000000e8
        /*02e8*/ 	.short	0x0100
        /*02ea*/ 	.byte	0x06
	.zero		1


	//   ....[30]....
        /*02ec*/ 	.word	0x00000c70
        /*02f0*/ 	.word	0x000000ff
        /*02f4*/ 	.word	0x000000f0
        /*02f8*/ 	.short	0x0100
        /*02fa*/ 	.byte	0x04
	.zero		1


	//   ....[31]....
        /*02fc*/ 	.word	0x00000c80
        /*0300*/ 	.word	0x000000ff
        /*0304*/ 	.word	0x00000110
        /*0308*/ 	.short	0x0100
        /*030a*/ 	.byte	0x04
	.zero		1


	//   ....[32]....
        /*030c*/ 	.word	0x00000c90
        /*0310*/ 	.word	0x000000ff
        /*0314*/ 	.word	0x000000f8
        /*0318*/ 	.short	0x0100
        /*031a*/ 	.byte	0x04
	.zero		1


	//   ....[33]....
        /*031c*/ 	.word	0x00000ca0
        /*0320*/ 	.word	0x000000ff
        /*0324*/ 	.word	0x00000118
        /*0328*/ 	.short	0x0100
        /*032a*/ 	.byte	0x04
	.zero		1


	//   ....[34]....
        /*032c*/ 	.word	0x00000cb0
        /*0330*/ 	.word	0x000000ff
        /*0334*/ 	.word	0x00000100
        /*0338*/ 	.short	0x0100
        /*033a*/ 	.byte	0x04
	.zero		1


	//   ....[35]....
        /*033c*/ 	.word	0x00000cc0
        /*0340*/ 	.word	0x000000ff
        /*0344*/ 	.word	0x00000120
        /*0348*/ 	.short	0x0100
        /*034a*/ 	.byte	0x04
	.zero		1


	//   ....[36]....
        /*034c*/ 	.word	0x00000cd0
        /*0350*/ 	.word	0x000000ff
        /*0354*/ 	.word	0x00000108
        /*0358*/ 	.short	0x0100
        /*035a*/ 	.byte	0x04
	.zero		1


	//   ....[37]....
        /*035c*/ 	.word	0x00000ce0
        /*0360*/ 	.word	0x000000ff
        /*0364*/ 	.word	0x00000128
        /*0368*/ 	.short	0x0100
        /*036a*/ 	.byte	0x04
	.zero		1


	//   ....[38]....
        /*036c*/ 	.word	0x00000dd0
        /*0370*/ 	.word	0x000000ff
        /*0374*/ 	.word	0x00000130
        /*0378*/ 	.short	0x0100
        /*037a*/ 	.byte	0x04
	.zero		1


	//   ....[39]....
        /*037c*/ 	.word	0x00000de0
        /*0380*/ 	.word	0x000000ff
        /*0384*/ 	.word	0x00000140
        /*0388*/ 	.short	0x0100
        /*038a*/ 	.byte	0x04
	.zero		1


	//   ....[40]....
        /*038c*/ 	.word	0x00000df0
        /*0390*/ 	.word	0x000000ff
        /*0394*/ 	.word	0x00000138
        /*0398*/ 	.short	0x0100
        /*039a*/ 	.byte	0x04
	.zero		1


	//   ....[41]....
        /*039c*/ 	.word	0x00000e00
        /*03a0*/ 	.word	0x000000ff
        /*03a4*/ 	.word	0x00000148
        /*03a8*/ 	.short	0x0100
        /*03aa*/ 	.byte	0x04
	.zero		1


	//   ....[42]....
        /*03ac*/ 	.word	0x00001a00
        /*03b0*/ 	.word	0x00000000
        /*03b4*/ 	.word	0x00000140
        /*03b8*/ 	.short	0x010a
        /*03ba*/ 	.byte	0xff
	.zero		1


	//   ....[43]....
        /*03bc*/ 	.word	0x00001a20
        /*03c0*/ 	.word	0x00000000
        /*03c4*/ 	.word	0x00000130
        /*03c8*/ 	.short	0x0101
        /*03ca*/ 	.byte	0xff
	.zero		1


	//   ....[44]....
        /*03cc*/ 	.word	0x00001ae0
        /*03d0*/ 	.word	0x000000ff
        /*03d4*/ 	.word	0x00000040
        /*03d8*/ 	.short	0x010a
        /*03da*/ 	.byte	0x04
	.zero		1


	//   ....[45]....
        /*03dc*/ 	.word	0x00001b60
        /*03e0*/ 	.word	0x000000ff
        /*03e4*/ 	.word	0x00000040
        /*03e8*/ 	.short	0x010a
        /*03ea*/ 	.byte	0x21
	.zero		1


	//   ....[46]....
        /*03ec*/ 	.word	0x00001cf0
        /*03f0*/ 	.word	0x000000ff
        /*03f4*/ 	.word	0x00000040
        /*03f8*/ 	.short	0x010a
        /*03fa*/ 	.byte	0x08
	.zero		1


	//   ....[47]....
        /*03fc*/ 	.word	0x00001e20
        /*0400*/ 	.word	0x000000ff
        /*0404*/ 	.word	0x000000c8
        /*0408*/ 	.short	0x0101
        /*040a*/ 	.byte	0x07
	.zero		1


	//   ....[48]....
        /*040c*/ 	.word	0x00001e40
        /*0410*/ 	.word	0x000000ff
        /*0414*/ 	.word	0x00000040
        /*0418*/ 	.short	0x010a
        /*041a*/ 	.byte	0x04
	.zero		1


	//   ....[49]....
        /*041c*/ 	.word	0x00001ec0
        /*0420*/ 	.word	0x000000ff
        /*0424*/ 	.word	0x00000040
        /*0428*/ 	.short	0x010a
        /*042a*/ 	.byte	0x11
	.zero		1


	//   ....[50]....
        /*042c*/ 	.word	0x00002050
        /*0430*/ 	.word	0x000000ff
        /*0434*/ 	.word	0x00000040
        /*0438*/ 	.short	0x010a
        /*043a*/ 	.byte	0x06
	.zero		1


	//   ....[51]....
        /*043c*/ 	.word	0x00002190
        /*0440*/ 	.word	0x00000003
        /*0444*/ 	.word	0x000000d0
        /*0448*/ 	.short	0x010a
        /*044a*/ 	.byte	0xff
	.zero		1


	//   ....[52]....
        /*044c*/ 	.word	0x000022e0
        /*0450*/ 	.word	0x00000000
        /*0454*/ 	.word	0x00000000
        /*0458*/ 	.short	0x0101
        /*045a*/ 	.byte	0xff
	.zero		1


	//   ....[53]....
        /*045c*/ 	.word	0x000028a0
        /*0460*/ 	.word	0x000000ff
        /*0464*/ 	.word	0x00000000
        /*0468*/ 	.short	0x010a
        /*046a*/ 	.byte	0x04
	.zero		1


	//   ....[54]....
        /*046c*/ 	.word	0x00002930
        /*0470*/ 	.word	0x000000ff
        /*0474*/ 	.word	0x00000000
        /*0478*/ 	.short	0x010a
        /*047a*/ 	.byte	0x05
	.zero		1


	//   ....[55]....
        /*047c*/ 	.word	0x000029c0
        /*0480*/ 	.word	0x000000ff
        /*0484*/ 	.word	0x00000000
        /*0488*/ 	.short	0x010a
        /*048a*/ 	.byte	0x05
	.zero		1


	//   ....[56]....
        /*048c*/ 	.word	0x00002a50
        /*0490*/ 	.word	0x000000ff
        /*0494*/ 	.word	0x00000000
        /*0498*/ 	.short	0x010a
        /*049a*/ 	.byte	0x05
	.zero		1


	//   ....[57]....
        /*049c*/ 	.word	0x00002ae0
        /*04a0*/ 	.word	0x000000ff
        /*04a4*/ 	.word	0x00000000
        /*04a8*/ 	.short	0x010a
        /*04aa*/ 	.byte	0x05
	.zero		1


	//   ....[58]....
        /*04ac*/ 	.word	0x00002b70
        /*04b0*/ 	.word	0x000000ff
        /*04b4*/ 	.word	0x00000000
        /*04b8*/ 	.short	0x010a
        /*04ba*/ 	.byte	0x05
	.zero		1


	//   ....[59]....
        /*04bc*/ 	.word	0x00002c00
        /*04c0*/ 	.word	0x000000ff
        /*04c4*/ 	.word	0x00000000
        /*04c8*/ 	.short	0x010a
        /*04ca*/ 	.byte	0x05
	.zero		1


	//   ....[60]....
        /*04cc*/ 	.word	0x00002ca0
        /*04d0*/ 	.word	0x00000000
        /*04d4*/ 	.word	0x00000000
        /*04d8*/ 	.short	0x010a
        /*04da*/ 	.byte	0xff
	.zero		1


	//   ....[61]....
        /*04dc*/ 	.word	0x00002de0
        /*04e0*/ 	.word	0x00000002
        /*04e4*/ 	.word	0x00000130
        /*04e8*/ 	.short	0x010a
        /*04ea*/ 	.byte	0xff
	.zero		1


	//   ....[62]....
        /*04ec*/ 	.word	0x00002e40
        /*04f0*/ 	.word	0x00000004
        /*04f4*/ 	.word	0x00000000
        /*04f8*/ 	.short	0x0101
        /*04fa*/ 	.byte	0xff
	.zero		1


	//   ....[63]....
        /*04fc*/ 	.word	0x00002e60
        /*0500*/ 	.word	0x000000ff
        /*0504*/ 	.word	0x000000e0
        /*0508*/ 	.short	0x010a
        /*050a*/ 	.byte	0x04
	.zero		1


	//   ....[64]....
        /*050c*/ 	.word	0x00002f80
        /*0510*/ 	.word	0x00000002
        /*0514*/ 	.word	0x000000d0
        /*0518*/ 	.short	0x010a
        /*051a*/ 	.byte	0xff
	.zero		1


	//   ....[65]....
        /*051c*/ 	.word	0x00003090
        /*0520*/ 	.word	0x00000002
        /*0524*/ 	.word	0x00000000
        /*0528*/ 	.short	0x0101
        /*052a*/ 	.byte	0xff
	.zero		1


	//   ....[66]....
        /*052c*/ 	.word	0x00003120
        /*0530*/ 	.word	0x000000ff
        /*0534*/ 	.word	0x000000e0
        /*0538*/ 	.short	0x0106
        /*053a*/ 	.byte	0x04
	.zero		1


	//   ....[67]....
        /*053c*/ 	.word	0x00003140
        /*0540*/ 	.word	0x000000ff
        /*0544*/ 	.word	0x000000e0
        /*0548*/ 	.short	0x010a
        /*054a*/ 	.byte	0x04
	.zero		1


	//   ....[68]....
        /*054c*/ 	.word	0x000031d0
        /*0550*/ 	.word	0x000000ff
        /*0554*/ 	.word	0x000000e0
        /*0558*/ 	.short	0x0106
        /*055a*/ 	.byte	0x07
	.zero		1


	//   ....[69]....
        /*055c*/ 	.word	0x00003210
        /*0560*/ 	.word	0x00000000
        /*0564*/ 	.word	0x000000e0
        /*0568*/ 	.short	0x010a
        /*056a*/ 	.byte	0xff
	.zero		1


	//   ....[70]....
        /*056c*/ 	.word	0x00003770
        /*0570*/ 	.word	0x00000000
        /*0574*/ 	.word	0x000000d0
        /*0578*/ 	.short	0x010a
        /*057a*/ 	.byte	0xff
	.zero		1


	//   ....[71]....
        /*057c*/ 	.word	0x00003870
        /*0580*/ 	.word	0x00000003
        /*0584*/ 	.word	0x00000000
        /*0588*/ 	.short	0x0101
        /*058a*/ 	.byte	0xff
	.zero		1


	//   ....[72]....
        /*058c*/ 	.word	0x00003880
        /*0590*/ 	.word	0x000000ff
        /*0594*/ 	.word	0x00000000
        /*0598*/ 	.short	0x010a
        /*059a*/ 	.byte	0x04
	.zero		1


	//   ....[73]....
        /*059c*/ 	.word	0x00003900
        /*05a0*/ 	.word	0x000000ff
        /*05a4*/ 	.word	0x00000110
        /*05a8*/ 	.short	0x010a
        /*05aa*/ 	.byte	0x1f
	.zero		1


	//   ....[74]....
        /*05ac*/ 	.word	0x000039e0
        /*05b0*/ 	.word	0x000000ff
        /*05b4*/ 	.word	0x00000000
        /*05b8*/ 	.short	0x010a
        /*05ba*/ 	.byte	0x05
	.zero		1


	//   ....[75]....
        /*05bc*/ 	.word	0x00003b20
        /*05c0*/ 	.word	0x000000ff
        /*05c4*/ 	.word	0x00000000
        /*05c8*/ 	.short	0x010a
        /*05ca*/ 	.byte	0x04
	.zero		1


	//   ....[76]....
        /*05cc*/ 	.word	0x00003db0
        /*05d0*/ 	.word	0x000000ff
        /*05d4*/ 	.word	0x00000000
        /*05d8*/ 	.short	0x010a
        /*05da*/ 	.byte	0x04
	.zero		1


	//   ....[77]....
        /*05dc*/ 	.word	0x00003e40
        /*05e0*/ 	.word	0x000000ff
        /*05e4*/ 	.word	0x00000000
        /*05e8*/ 	.short	0x010a
        /*05ea*/ 	.byte	0x05
	.zero		1


	//   ....[78]....
        /*05ec*/ 	.word	0x00003ed0
        /*05f0*/ 	.word	0x000000ff
        /*05f4*/ 	.word	0x00000000
        /*05f8*/ 	.short	0x010a
        /*05fa*/ 	.byte	0x05
	.zero		1


	//   ....[79]....
        /*05fc*/ 	.word	0x00003f60
        /*0600*/ 	.word	0x000000ff
        /*0604*/ 	.word	0x00000000
        /*0608*/ 	.short	0x010a
        /*060a*/ 	.byte	0x04
	.zero		1


	//   ....[80]....
        /*060c*/ 	.word	0x00004470
        /*0610*/ 	.word	0x0000000c
        /*0614*/ 	.word	0x000000d0
        /*0618*/ 	.short	0x010a
        /*061a*/ 	.byte	0xff
	.zero		1


	//   ....[81]....
        /*061c*/ 	.word	0x000045e0
        /*0620*/ 	.word	0x00000000
        /*0624*/ 	.word	0x00000000
        /*0628*/ 	.short	0x0101
        /*062a*/ 	.byte	0xff
	.zero		1


	//   ....[82]....
        /*062c*/ 	.word	0x00004a70
        /*0630*/ 	.word	0x000000ff
        /*0634*/ 	.word	0x000000c8
        /*0638*/ 	.short	0x010a
        /*063a*/ 	.byte	0x15
	.zero		1


	//   ....[83]....
        /*063c*/ 	.word	0x00004bf0
        /*0640*/ 	.word	0x000000ff
        /*0644*/ 	.word	0x000000a0
        /*0648*/ 	.short	0x010a
        /*064a*/ 	.byte	0x15
	.zero		1


	//   ....[84]....
        /*064c*/ 	.word	0x00004d60
        /*0650*/ 	.word	0x000000ff
        /*0654*/ 	.word	0x00000080
        /*0658*/ 	.short	0x010b
        /*065a*/ 	.byte	0x15
	.zero		1


	//   ....[85]....
        /*065c*/ 	.word	0x00004d70
        /*0660*/ 	.word	0x000000ff
        /*0664*/ 	.word	0x00000000
        /*0668*/ 	.short	0x0101
        /*066a*/ 	.byte	0x28
	.zero		1


	//   ....[86]....
        /*066c*/ 	.word	0x00004d80
        /*0670*/ 	.word	0x000000ff
        /*0674*/ 	.word	0x000000a8
        /*0678*/ 	.short	0x010a
        /*067a*/ 	.byte	0x15
	.zero		1


	//   ....[87]....
        /*067c*/ 	.word	0x00004ed0
        /*0680*/ 	.word	0x000000ff
        /*0684*/ 	.word	0x00000088
        /*0688*/ 	.short	0x010b
        /*068a*/ 	.byte	0x15
	.zero		1


	//   ....[88]....
        /*068c*/ 	.word	0x00004ee0
        /*0690*/ 	.word	0x000000ff
        /*0694*/ 	.word	0x00000000
        /*0698*/ 	.short	0x0101
        /*069a*/ 	.byte	0x27
	.zero		1


	//   ....[89]....
        /*069c*/ 	.word	0x00004ef0
        /*06a0*/ 	.word	0x000000ff
        /*06a4*/ 	.word	0x000000b0
        /*06a8*/ 	.short	0x010a
        /*06aa*/ 	.byte	0x15
	.zero		1


	//   ....[90]....
        /*06ac*/ 	.word	0x00005030
        /*06b0*/ 	.word	0x000000ff
        /*06b4*/ 	.word	0x00000090
        /*06b8*/ 	.short	0x010b
        /*06ba*/ 	.byte	0x15
	.zero		1


	//   ....[91]....
        /*06bc*/ 	.word	0x00005040
        /*06c0*/ 	.word	0x000000ff
        /*06c4*/ 	.word	0x00000000
        /*06c8*/ 	.short	0x0101
        /*06ca*/ 	.byte	0x26
	.zero		1


	//   ....[92]....
        /*06cc*/ 	.word	0x00005050
        /*06d0*/ 	.word	0x000000ff
        /*06d4*/ 	.word	0x000000b8
        /*06d8*/ 	.short	0x010a
        /*06da*/ 	.byte	0x15
	.zero		1


	//   ....[93]....
        /*06dc*/ 	.word	0x00005250
        /*06e0*/ 	.word	0x000000ff
        /*06e4*/ 	.word	0x00000098
        /*06e8*/ 	.short	0x010b
        /*06ea*/ 	.byte	0x15
	.zero		1


	//   ....[94]....
        /*06ec*/ 	.word	0x00005260
        /*06f0*/ 	.word	0x000000ff
        /*06f4*/ 	.word	0x00000000
        /*06f8*/ 	.short	0x0101
        /*06fa*/ 	.byte	0x25
	.zero		1


	//   ....[95]....
        /*06fc*/ 	.word	0x00005290
        /*0700*/ 	.word	0x000000ff
        /*0704*/ 	.word	0x000000a0
        /*0708*/ 	.short	0x010a
        /*070a*/ 	.byte	0x15
	.zero		1


	//   ....[96]....
        /*070c*/ 	.word	0x000052b0
        /*0710*/ 	.word	0x000000ff
        /*0714*/ 	.word	0x000000a8
        /*0718*/ 	.short	0x010a
        /*071a*/ 	.byte	0x15
	.zero		1


	//   ....[97]....
        /*071c*/ 	.word	0x000052d0
        /*0720*/ 	.word	0x000000ff
        /*0724*/ 	.word	0x000000b0
        /*0728*/ 	.short	0x010a
        /*072a*/ 	.byte	0x15
	.zero		1


	//   ....[98]....
        /*072c*/ 	.word	0x00005310
        /*0730*/ 	.word	0x00000000
        /*0734*/ 	.word	0x000000b8
        /*0738*/ 	.short	0x010a
        /*073a*/ 	.byte	0xff
	.zero		1


	//   ....[99]....
        /*073c*/ 	.word	0x00005660
        /*0740*/ 	.word	0x00000003
        /*0744*/ 	.word	0x000000d0
        /*0748*/ 	.short	0x010a
        /*074a*/ 	.byte	0xff
	.zero		1


	//   ....[100]....
        /*074c*/ 	.word	0x000057e0
        /*0750*/ 	.word	0x00000000
        /*0754*/ 	.word	0x00000000
        /*0758*/ 	.short	0x0101
        /*075a*/ 	.byte	0xff
	.zero		1


	//   ....[101]....
        /*075c*/ 	.word	0x00006380
        /*0760*/ 	.word	0x000000ff
        /*0764*/ 	.word	0x00000080
        /*0768*/ 	.short	0x010a
        /*076a*/ 	.byte	0x2c
	.zero		1


	//   ....[102]....
        /*076c*/ 	.word	0x000063f0
        /*0770*/ 	.word	0x00000050
        /*0774*/ 	.word	0x000000f0
        /*0778*/ 	.short	0x010a
        /*077a*/ 	.byte	0xff
	.zero		1


	//   ....[103]....
        /*077c*/ 	.word	0x00006510
        /*0780*/ 	.word	0x000000ff
        /*0784*/ 	.word	0x00000080
        /*0788*/ 	.short	0x010a
        /*078a*/ 	.byte	0x2c
	.zero		1


	//   ....[104]....
        /*078c*/ 	.word	0x00006610
        /*0790*/ 	.word	0x00000050
        /*0794*/ 	.word	0x000000f0
        /*0798*/ 	.short	0x010a
        /*079a*/ 	.byte	0xff
	.zero		1


	//   ....[105]....
        /*079c*/ 	.word	0x00006e10
        /*07a0*/ 	.word	0x00000000
        /*07a4*/ 	.word	0x00000000
        /*07a8*/ 	.short	0x0101
        /*07aa*/ 	.byte	0xff
	.zero		1


	//   ....[106]....
        /*07ac*/ 	.word	0x00006e20
        /*07b0*/ 	.word	0x00000003
        /*07b4*/ 	.word	0x00000080
        /*07b8*/ 	.short	0x010a
        /*07ba*/ 	.byte	0xff
	.zero		1


	//   ....[107]....
        /*07bc*/ 	.word	0x00006ef0
        /*07c0*/ 	.word	0x00000003
        /*07c4*/ 	.word	0x00000080
        /*07c8*/ 	.short	0x010a
        /*07ca*/ 	.byte	0xff
	.zero		1


	//   ....[108]....
        /*07cc*/ 	.word	0x00007780
        /*07d0*/ 	.word	0x00000028
        /*07d4*/ 	.word	0x00000000
        /*07d8*/ 	.short	0x0101
        /*07da*/ 	.byte	0xff
	.zero		1


	//   ....[109]....
        /*07dc*/ 	.word	0x000077a0
        /*07e0*/ 	.word	0x00000059
        /*07e4*/ 	.word	0x00000080
        /*07e8*/ 	.short	0x010a
        /*07ea*/ 	.byte	0xff
	.zero		1


	//   ....[110]....
        /*07ec*/ 	.word	0x00007860
        /*07f0*/ 	.word	0x00000059
        /*07f4*/ 	.word	0x00000080
        /*07f8*/ 	.short	0x010a
        /*07fa*/ 	.byte	0xff
	.zero		1


	//   ....[111]....
        /*07fc*/ 	.word	0x000080e0
        /*0800*/ 	.word	0x0000005a
        /*0804*/ 	.word	0x00000000
        /*0808*/ 	.short	0x0101
        /*080a*/ 	.byte	0xff
	.zero		1


	//   ....[112]....
        /*080c*/ 	.word	0x00008100
        /*0810*/ 	.word	0x0000005c
        /*0814*/ 	.word	0x00000080
        /*0818*/ 	.short	0x010a
        /*081a*/ 	.byte	0xff
	.zero		1


	//   ....[113]....
        /*081c*/ 	.word	0x000081c0
        /*0820*/ 	.word	0x0000005c
        /*0824*/ 	.word	0x00000080
        /*0828*/ 	.short	0x010a
        /*082a*/ 	.byte	0xff
	.zero		1


	//   ....[114]....
        /*082c*/ 	.word	0x000087a0
        /*0830*/ 	.word	0x000000ff
        /*0834*/ 	.word	0x00000000
        /*0838*/ 	.short	0x0101
        /*083a*/ 	.byte	0x04
	.zero		1


	//   ....[115]....
        /*083c*/ 	.word	0x00008ab0
        /*0840*/ 	.word	0x00000002
        /*0844*/ 	.word	0x00000000
        /*0848*/ 	.short	0x0101
        /*084a*/ 	.byte	0xff
	.zero		1


	//   ....[116]....
        /*084c*/ 	.word	0x00008d60
        /*0850*/ 	.word	0x000000ff
        /*0854*/ 	.word	0x00000000
        /*0858*/ 	.short	0x0101
        /*085a*/ 	.byte	0x04
	.zero		1


	//   ....[117]....
        /*085c*/ 	.word	0x00008d80
        /*0860*/ 	.word	0x00000000
        /*0864*/ 	.word	0x00000140
        /*0868*/ 	.short	0x010a
        /*086a*/ 	.byte	0xff
	.zero		1


	//   ....[118]....
        /*086c*/ 	.word	0x00008de0
        /*0870*/ 	.word	0x00000000
        /*0874*/ 	.word	0x00000040
        /*0878*/ 	.short	0x010a
        /*087a*/ 	.byte	0xff
	.zero		1


	//   ....[119]....
        /*087c*/ 	.word	0x00008e40
        /*0880*/ 	.word	0x00000000
        /*0884*/ 	.word	0x00000040
        /*0888*/ 	.short	0x010a
        /*088a*/ 	.byte	0xff
	.zero		1


	//   ....[120]....
        /*088c*/ 	.word	0x00008e90
        /*0890*/ 	.word	0x00000003
        /*0894*/ 	.word	0x000000d0
        /*0898*/ 	.short	0x010a
        /*089a*/ 	.byte	0xff
	.zero		1


	//   ....[121]....
        /*089c*/ 	.word	0x00008ef0
        /*08a0*/ 	.word	0x00000000
        /*08a4*/ 	.word	0x00000000
        /*08a8*/ 	.short	0x010a
        /*08aa*/ 	.byte	0xff
	.zero		1


	//   ....[122]....
        /*08ac*/ 	.word	0x00008f50
        /*08b0*/ 	.word	0x00000000
        /*08b4*/ 	.word	0x00000000
        /*08b8*/ 	.short	0x010a
        /*08ba*/ 	.byte	0xff
	.zero		1


	//   ....[123]....
        /*08bc*/ 	.word	0x00008fb0
        /*08c0*/ 	.word	0x00000000
        /*08c4*/ 	.word	0x00000000
        /*08c8*/ 	.short	0x010a
        /*08ca*/ 	.byte	0xff
	.zero		1


	//   ....[124]....
        /*08cc*/ 	.word	0x00009010
        /*08d0*/ 	.word	0x00000000
        /*08d4*/ 	.word	0x00000000
        /*08d8*/ 	.short	0x010a
        /*08da*/ 	.byte	0xff
	.zero		1


	//   ....[125]....
        /*08dc*/ 	.word	0x00009070
        /*08e0*/ 	.word	0x00000000
        /*08e4*/ 	.word	0x00000000
        /*08e8*/ 	.short	0x010a
        /*08ea*/ 	.byte	0xff
	.zero		1


	//   ....[126]....
        /*08ec*/ 	.word	0x000090d0
        /*08f0*/ 	.word	0x00000000
        /*08f4*/ 	.word	0x00000000
        /*08f8*/ 	.short	0x010a
        /*08fa*/ 	.byte	0xff
	.zero		1


	//   ....[127]....
        /*08fc*/ 	.word	0x00009130
        /*0900*/ 	.word	0x00000000
        /*0904*/ 	.word	0x00000000
        /*0908*/ 	.short	0x010a
        /*090a*/ 	.byte	0xff
	.zero		1


	//   ....[128]....
        /*090c*/ 	.word	0x00009180
        /*0910*/ 	.word	0x00000002
        /*0914*/ 	.word	0x00000130
        /*0918*/ 	.short	0x010a
        /*091a*/ 	.byte	0xff
	.zero		1


	//   ....[129]....
        /*091c*/ 	.word	0x000091e0
        /*0920*/ 	.word	0x00000002
        /*0924*/ 	.word	0x000000e0
        /*0928*/ 	.short	0x010a
        /*092a*/ 	.byte	0xff
	.zero		1


	//   ....[130]....
        /*092c*/ 	.word	0x00009230
        /*0930*/ 	.word	0x00000002
        /*0934*/ 	.word	0x000000d0
        /*0938*/ 	.short	0x010a
        /*093a*/ 	.byte	0xff
	.zero		1


	//   ....[131]....
        /*093c*/ 	.word	0x00009290
        /*0940*/ 	.word	0x00000000
        /*0944*/ 	.word	0x000000e0
        /*0948*/ 	.short	0x010a
        /*094a*/ 	.byte	0xff
	.zero		1


	//   ....[132]....
        /*094c*/ 	.word	0x000092e0
        /*0950*/ 	.word	0x00000000
        /*0954*/ 	.word	0x000000d0
        /*0958*/ 	.short	0x010a
        /*095a*/ 	.byte	0xff
	.zero		1


	//   ....[133]....
        /*095c*/ 	.word	0x00009340
        /*0960*/ 	.word	0x00000003
        /*0964*/ 	.word	0x00000110
        /*0968*/ 	.short	0x010a
        /*096a*/ 	.byte	0xff
	.zero		1


	//   ....[134]....
        /*096c*/ 	.word	0x000093a0
        /*0970*/ 	.word	0x00000000
        /*0974*/ 	.word	0x00000000
        /*0978*/ 	.short	0x010a
        /*097a*/ 	.byte	0xff
	.zero		1


	//   ....[135]....
        /*097c*/ 	.word	0x00009400
        /*0980*/ 	.word	0x00000000
        /*0984*/ 	.word	0x00000000
        /*0988*/ 	.short	0x010a
        /*098a*/ 	.byte	0xff
	.zero		1


	//   ....[136]....
        /*098c*/ 	.word	0x00009460
        /*0990*/ 	.word	0x00000000
        /*0994*/ 	.word	0x00000000
        /*0998*/ 	.short	0x010a
        /*099a*/ 	.byte	0xff
	.zero		1


	//   ....[137]....
        /*099c*/ 	.word	0x000094c0
        /*09a0*/ 	.word	0x00000000
        /*09a4*/ 	.word	0x00000000
        /*09a8*/ 	.short	0x010a
        /*09aa*/ 	.byte	0xff
	.zero		1


	//   ....[138]....
        /*09ac*/ 	.word	0x00009520
        /*09b0*/ 	.word	0x00000000
        /*09b4*/ 	.word	0x00000000
        /*09b8*/ 	.short	0x010a
        /*09ba*/ 	.byte	0xff
	.zero		1


	//   ....[139]....
        /*09bc*/ 	.word	0x00009570
        /*09c0*/ 	.word	0x0000000c
        /*09c4*/ 	.word	0x000000d0
        /*09c8*/ 	.short	0x010a
        /*09ca*/ 	.byte	0xff
	.zero		1


	//   ....[140]....
        /*09cc*/ 	.word	0x000095d0
        /*09d0*/ 	.word	0x00000000
        /*09d4*/ 	.word	0x000000c8
        /*09d8*/ 	.short	0x010a
        /*09da*/ 	.byte	0xff
	.zero		1


	//   ....[141]....
        /*09dc*/ 	.word	0x00009630
        /*09e0*/ 	.word	0x00000000
        /*09e4*/ 	.word	0x000000a0
        /*09e8*/ 	.short	0x010a
        /*09ea*/ 	.byte	0xff
	.zero		1


	//   ....[142]....
        /*09ec*/ 	.word	0x00009690
        /*09f0*/ 	.word	0x00000000
        /*09f4*/ 	.word	0x000000a8
        /*09f8*/ 	.short	0x010a
        /*09fa*/ 	.byte	0xff
	.zero		1


	//   ....[143]....
        /*09fc*/ 	.word	0x000096f0
        /*0a00*/ 	.word	0x00000000
        /*0a04*/ 	.word	0x000000b0
        /*0a08*/ 	.short	0x010a
        /*0a0a*/ 	.byte	0xff
	.zero		1


	//   ....[144]....
        /*0a0c*/ 	.word	0x00009750
        /*0a10*/ 	.word	0x00000000
        /*0a14*/ 	.word	0x000000b8
        /*0a18*/ 	.short	0x010a
        /*0a1a*/ 	.byte	0xff
	.zero		1


	//   ....[145]....
        /*0a1c*/ 	.word	0x000097b0
        /*0a20*/ 	.word	0x00000000
        /*0a24*/ 	.word	0x000000a0
        /*0a28*/ 	.short	0x010a
        /*0a2a*/ 	.byte	0xff
	.zero		1


	//   ....[146]....
        /*0a2c*/ 	.word	0x00009810
        /*0a30*/ 	.word	0x00000000
        /*0a34*/ 	.word	0x000000a8
        /*0a38*/ 	.short	0x010a
        /*0a3a*/ 	.byte	0xff
	.zero		1


	//   ....[147]....
        /*0a3c*/ 	.word	0x00009870
        /*0a40*/ 	.word	0x00000000
        /*0a44*/ 	.word	0x000000b0
        /*0a48*/ 	.short	0x010a
        /*0a4a*/ 	.byte	0xff
	.zero		1


	//   ....[148]....
        /*0a4c*/ 	.word	0x000098c0
        /*0a50*/ 	.word	0x00000003
        /*0a54*/ 	.word	0x000000d0
        /*0a58*/ 	.short	0x010a
        /*0a5a*/ 	.byte	0xff
	.zero		1


	//   ....[149]....
        /*0a5c*/ 	.word	0x00009920
        /*0a60*/ 	.word	0x00000000
        /*0a64*/ 	.word	0x00000080
        /*0a68*/ 	.short	0x010a
        /*0a6a*/ 	.byte	0xff
	.zero		1


	//   ....[150]....
        /*0a6c*/ 	.word	0x00009970
        /*0a70*/ 	.word	0x00000050
        /*0a74*/ 	.word	0x000000f0
        /*0a78*/ 	.short	0x010a
        /*0a7a*/ 	.byte	0xff
	.zero		1


	//   ....[151]....
        /*0a7c*/ 	.word	0x000099c0
        /*0a80*/ 	.word	0x00000003
        /*0a84*/ 	.word	0x00000080
        /*0a88*/ 	.short	0x010a
        /*0a8a*/ 	.byte	0xff
	.zero		1


	//   ....[152]....
        /*0a8c*/ 	.word	0x00009a10
        /*0a90*/ 	.word	0x00000059
        /*0a94*/ 	.word	0x00000080
        /*0a98*/ 	.short	0x010a
        /*0a9a*/ 	.byte	0xff
	.zero		1


	//   ....[153]....
        /*0a9c*/ 	.word	0x00009a60
        /*0aa0*/ 	.word	0x0000005c
        /*0aa4*/ 	.word	0x00000080
        /*0aa8*/ 	.short	0x010a
        /*0aaa*/ 	.byte	0xff
	.zero		1


	//----- nvinfo : EIATTR_NUM_MBARRIERS
	.align		4
.L_47:
        /*0aac*/ 	.byte	0x03, 0x38
        /*0aae*/ 	.short	0x002a


	//----- nvinfo : EIATTR_EXIT_INSTR_OFFSETS
	.align		4
        /*0ab0*/ 	.byte	0x04, 0x1c
        /*0ab2*/ 	.short	(.L_49 - .L_48)


	//   ....[0]....
.L_48:
        /*0ab4*/ 	.word	0x00002cd0


	//   ....[1]....
        /*0ab8*/ 	.word	0x000031e0


	//   ....[2]....
        /*0abc*/ 	.word	0x00003240


	//   ....[3]....
        /*0ac0*/ 	.word	0x000041c0


	//   ....[4]....
        /*0ac4*/ 	.word	0x00005340


	//   ....[5]....
        /*0ac8*/ 	.word	0x00005380


	//   ....[6]....
        /*0acc*/ 	.word	0x00008c40


	//   ....[7]....
        /*0ad0*/ 	.word	0x00008cc0


	//   ....[8]....
        /*0ad4*/ 	.word	0x00008cf0


	//   ....[9]....
        /*0ad8*/ 	.word	0x00008d70


	//----- nvinfo : EIATTR_MAX_THREADS
	.align		4
.L_49:
        /*0adc*/ 	.byte	0x04, 0x05
        /*0ade*/ 	.short	(.L_51 - .L_50)
.L_50:
        /*0ae0*/ 	.word	0x00000100
        /*0ae4*/ 	.word	0x00000001
        /*0ae8*/ 	.word	0x00000001


	//----- nvinfo : EIATTR_CRS_STACK_SIZE
	.align		4
.L_51:
        /*0aec*/ 	.byte	0x04, 0x1e
        /*0aee*/ 	.short	(.L_53 - .L_52)
.L_52:
        /*0af0*/ 	.word	0x00000000


	//----- nvinfo : EIATTR_CBANK_PARAM_SIZE
	.align		4
.L_53:
        /*0af4*/ 	.byte	0x03, 0x19
        /*0af6*/ 	.short	0x0800


	//----- nvinfo : EIATTR_PARAM_CBANK
	.align		4
        /*0af8*/ 	.byte	0x04, 0x0a
        /*0afa*/ 	.short	(.L_55 - .L_54)
	.align		4
.L_54:
        /*0afc*/ 	.word	index@(.nv.constant0._ZN7cutlass13device_kernelINS_4gemm6kernel13GemmUniversalIN4cute5tupleIJiiiiEEENS1_10collective13CollectiveMmaINS1_35MainloopSm100TmaUmmaWarpSpecializedILi8ELi2ELi4ENS5_IJNS4_1CILi1EEENSA_ILi4EEESB_EEEEENS5_IJNSA_ILi64EEENSA_ILi128EEENSA_ILi32EEEEEENS_10tfloat32_tENS5_IJlSB_lEEESJ_SK_NS4_8TiledMMAINS4_8MMA_AtomIJNS4_17SM100_MMA_TF32_SSISJ_SJ_fLi64ELi128ELNS4_4UMMA5MajorE0ELSP_0ELNSO_7ScaleInE0ELSQ_0EEEEEENS4_6LayoutINS5_IJSB_SB_SB_EEENS5_IJNSA_ILi0EEESV_SV_EEEEENS5_IJNS4_10UnderscoreESY_SY_EEEEENS4_23SM90_TMA_LOAD_MULTICASTENS4_14ComposedLayoutINS4_7SwizzleILi3ELi4ELi3EEENS4_18smem_ptr_flag_bitsILi32EEENST_INS5_IJNSA_ILi8EEESH_EEENS5_IJSH_SB_EEEEEEEvNS4_8identityENS4_13SM90_TMA_LOADES1B_vS1C_EENS_8epilogue10collective18CollectiveEpilogueINS1F_23Sm100TmaWarpSpecializedILi4ELi2ELi16ELb1ELb0EEEJSI_NS5_IJNST_ISF_SB_EENST_ISH_SB_EEEEESJ_SK_SJ_SK_NS1F_6fusion15FusionCallbacksIS1J_NS1N_17LinearCombinationISJ_fSJ_fLNS_15FloatRoundStyleE2EEESI_S1M_JEEENS4_5SM1004TMEM4LOAD26SM100_TMEM_LOAD_16dp128b8xES1D_S1B_NS4_17SM75_U32x4_LDSM_NENS4_14SM90_TMA_STOREES1B_NS4_17SM90_U32x4_STSM_NENS4_39AutoVectorizingCopyWithAssumedAlignmentILi128EEEEEEvvEEEEvNT_6ParamsE)
        /*0b00*/ 	.short	0x0380
        /*0b02*/ 	.short	0x0800


	//----- nvinfo : EIATTR_SW_WAR
	.align		4
.L_55:
        /*0b04*/ 	.byte	0x04, 0x36
        /*0b06*/ 	.short	(.L_57 - .L_56)
.L_56:
        /*0b08*/ 	.word	0x00000008
.L_57:


//--------------------- .nv.callgraph             --------------------------
	.section	.nv.callgraph,"",@"SHT_CUDA_CALLGRAPH"
	.align	4
	.sectionentsize	8
	.align		4
        /*0000*/ 	.word	0x00000000
	.align		4
        /*0004*/ 	.word	0xffffffff
	.align		4
        /*0008*/ 	.word	index@(_ZN7cutlass13device_kernelINS_4gemm6kernel13GemmUniversalIN4cute5tupleIJiiiiEEENS1_10collective13CollectiveMmaINS1_35MainloopSm100TmaUmmaWarpSpecializedILi8ELi2ELi4ENS5_IJNS4_1CILi1EEENSA_ILi4EEESB_EEEEENS5_IJNSA_ILi64EEENSA_ILi128EEENSA_ILi32EEEEEENS_10tfloat32_tENS5_IJlSB_lEEESJ_SK_NS4_8TiledMMAINS4_8MMA_AtomIJNS4_17SM100_MMA_TF32_SSISJ_SJ_fLi64ELi128ELNS4_4UMMA5MajorE0ELSP_0ELNSO_7ScaleInE0ELSQ_0EEEEEENS4_6LayoutINS5_IJSB_SB_SB_EEENS5_IJNSA_ILi0EEESV_SV_EEEEENS5_IJNS4_10UnderscoreESY_SY_EEEEENS4_23SM90_TMA_LOAD_MULTICASTENS4_14ComposedLayoutINS4_7SwizzleILi3ELi4ELi3EEENS4_18smem_ptr_flag_bitsILi32EEENST_INS5_IJNSA_ILi8EEESH_EEENS5_IJSH_SB_EEEEEEEvNS4_8identityENS4_13SM90_TMA_LOADES1B_vS1C_EENS_8epilogue10collective18CollectiveEpilogueINS1F_23Sm100TmaWarpSpecializedILi4ELi2ELi16ELb1ELb0EEEJSI_NS5_IJNST_ISF_SB_EENST_ISH_SB_EEEEESJ_SK_SJ_SK_NS1F_6fusion15FusionCallbacksIS1J_NS1N_17LinearCombinationISJ_fSJ_fLNS_15FloatRoundStyleE2EEESI_S1M_JEEENS4_5SM1004TMEM4LOAD26SM100_TMEM_LOAD_16dp128b8xES1D_S1B_NS4_17SM75_U32x4_LDSM_NENS4_14SM90_TMA_STOREES1B_NS4_17SM90_U32x4_STSM_NENS4_39AutoVectorizingCopyWithAssumedAlignmentILi128EEEEEEvvEEEEvNT_6ParamsE)
	.align		4
        /*000c*/ 	.word	index@(__assertfail)
	.align		4
        /*0010*/ 	.word	0x00000000
	.align		4
        /*0014*/ 	.word	0xfffffffe
	.align		4
        /*0018*/ 	.word	0x00000000
	.align		4
        /*001c*/ 	.word	0xfffffffd
	.align		4
        /*0020*/ 	.word	0x00000000
	.align		4
        /*0024*/ 	.word	0xfffffffc


//--------------------- .nv.constant4             --------------------------
	.section	.nv.constant4,"a",@progbits
	.align	8
	.align		8
.nv.constant4:
        /*0000*/ 	.dword	__assertfail
	.align		8
        /*0008*/ 	.dword	__unnamed_1
	.align		8
        /*0010*/ 	.dword	__unnamed_2
	.align		8
        /*0018*/ 	.dword	_ZN40_INTERNAL_88284ef0_4_k_cu_08b0720e_226664cuda3std3__45__cpo5beginE
	.align		8
        /*0020*/ 	.dword	_ZN40_INTERNAL_88284ef0_4_k_cu_08b0720e_226664cuda3std3__45__cpo3endE
	.align		8
        /*0028*/ 	.dword	_ZN40_INTERNAL_88284ef0_4_k_cu_08b0720e_226664cuda3std3__45__cpo6cbeginE
	.align		8
        /*0030*/ 	.dword	_ZN40_INTERNAL_88284ef0_4_k_cu_08b0720e_226664cuda3std3__45__cpo4cendE
	.align		8
        /*0038*/ 	.dword	_ZN40_INTERNAL_88284ef0_4_k_cu_08b0720e_226664cuda3std3__442_GLOBAL__N__88284ef0_4_k_cu_08b0720e_226666ignoreE
	.align		8
        /*0040*/ 	.dword	_ZN40_INTERNAL_88284ef0_4_k_cu_08b0720e_226664cuda3std3__419piecewise_constructE
	.align		8
        /*0048*/ 	.dword	_ZN40_INTERNAL_88284ef0_4_k_cu_08b0720e_226664cuda3std3__48in_placeE
	.align		8
        /*0050*/ 	.dword	_ZN40_INTERNAL_88284ef0_4_k_cu_08b0720e_226664cuda3std6ranges3__45__cpo4swapE
	.align		8
        /*0058*/ 	.dword	_ZN40_INTERNAL_88284ef0_4_k_cu_08b0720e_226664cuda3std6ranges3__45__cpo9iter_moveE
	.align		8
        /*0060*/ 	.dword	_ZN40_INTERNAL_88284ef0_4_k_cu_08b0720e_226664cute7productE
	.align		8
        /*0068*/ 	.dword	_ZN40_INTERNAL_88284ef0_4_k_cu_08b0720e_226664cute1_E
	.align		8
        /*0070*/ 	.dword	$str$25
	.align		8
        /*0078*/ 	.dword	$str$26
	.align		8
        /*0080*/ 	.dword	$str$27
	.align		8
        /*0088*/ 	.dword	$str$28


//--------------------- .text._ZN7cutlass13device_kernelINS_4gemm6kernel13GemmUniversalIN4cute5tupleIJiiiiEEENS1_10collective13CollectiveMmaINS1_35MainloopSm100TmaUmmaWarpSpecializedILi8ELi2ELi4ENS5_IJNS4_1CILi1EEENSA_ILi4EEESB_EEEEENS5_IJNSA_ILi64EEENSA_ILi128EEENSA_ILi32EEEEEENS_10tfloat32_tENS5_IJlSB_lEEESJ_SK_NS4_8TiledMMAINS4_8MMA_AtomIJNS4_17SM100_MMA_TF32_SSISJ_SJ_fLi64ELi128ELNS4_4UMMA5MajorE0ELSP_0ELNSO_7ScaleInE0ELSQ_0EEEEEENS4_6LayoutINS5_IJSB_SB_SB_EEENS5_IJNSA_ILi0EEESV_SV_EEEEENS5_IJNS4_10UnderscoreESY_SY_EEEEENS4_23SM90_TMA_LOAD_MULTICASTENS4_14ComposedLayoutINS4_7SwizzleILi3ELi4ELi3EEENS4_18smem_ptr_flag_bitsILi32EEENST_INS5_IJNSA_ILi8EEESH_EEENS5_IJSH_SB_EEEEEEEvNS4_8identityENS4_13SM90_TMA_LOADES1B_vS1C_EENS_8epilogue10collective18CollectiveEpilogueINS1F_23Sm100TmaWarpSpecializedILi4ELi2ELi16ELb1ELb0EEEJSI_NS5_IJNST_ISF_SB_EENST_ISH_SB_EEEEESJ_SK_SJ_SK_NS1F_6fusion15FusionCallbacksIS1J_NS1N_17LinearCombinationISJ_fSJ_fLNS_15FloatRoundStyleE2EEESI_S1M_JEEENS4_5SM1004TMEM4LOAD26SM100_TMEM_LOAD_16dp128b8xES1D_S1B_NS4_17SM75_U32x4_LDSM_NENS4_14SM90_TMA_STOREES1B_NS4_17SM90_U32x4_STSM_NENS4_39AutoVectorizingCopyWithAssumedAlignmentILi128EEEEEEvvEEEEvNT_6ParamsE --------------------------
	.section	.text._ZN7cutlass13device_kernelINS_4gemm6kernel13GemmUniversalIN4cute5tupleIJiiiiEEENS1_10collective13CollectiveMmaINS1_35MainloopSm100TmaUmmaWarpSpecializedILi8ELi2ELi4ENS5_IJNS4_1CILi1EEENSA_ILi4EEESB_EEEEENS5_IJNSA_ILi64EEENSA_ILi128EEENSA_ILi32EEEEEENS_10tfloat32_tENS5_IJlSB_lEEESJ_SK_NS4_8TiledMMAINS4_8MMA_AtomIJNS4_17SM100_MMA_TF32_SSISJ_SJ_fLi64ELi128ELNS4_4UMMA5MajorE0ELSP_0ELNSO_7ScaleInE0ELSQ_0EEEEEENS4_6LayoutINS5_IJSB_SB_SB_EEENS5_IJNSA_ILi0EEESV_SV_EEEEENS5_IJNS4_10UnderscoreESY_SY_EEEEENS4_23SM90_TMA_LOAD_MULTICASTENS4_14ComposedLayoutINS4_7SwizzleILi3ELi4ELi3EEENS4_18smem_ptr_flag_bitsILi32EEENST_INS5_IJNSA_ILi8EEESH_EEENS5_IJSH_SB_EEEEEEEvNS4_8identityENS4_13SM90_TMA_LOADES1B_vS1C_EENS_8epilogue10collective18CollectiveEpilogueINS1F_23Sm100TmaWarpSpecializedILi4ELi2ELi16ELb1ELb0EEEJSI_NS5_IJNST_ISF_SB_EENST_ISH_SB_EEEEESJ_SK_SJ_SK_NS1F_6fusion15FusionCallbacksIS1J_NS1N_17LinearCombinationISJ_fSJ_fLNS_15FloatRoundStyleE2EEESI_S1M_JEEENS4_5SM1004TMEM4LOAD26SM100_TMEM_LOAD_16dp128b8xES1D_S1B_NS4_17SM75_U32x4_LDSM_NENS4_14SM90_TMA_STOREES1B_NS4_17SM90_U32x4_STSM_NENS4_39AutoVectorizingCopyWithAssumedAlignmentILi128EEEEEEvvEEEEvNT_6ParamsE,"ax",@progbits
	.align	128
.text._ZN7cutlass13device_kernelINS_4gemm6kernel13GemmUniversalIN4cute5tupleIJiiiiEEENS1_10collective13CollectiveMmaINS1_35MainloopSm100TmaUmmaWarpSpecializedILi8ELi2ELi4ENS5_IJNS4_1CILi1EEENSA_ILi4EEESB_EEEEENS5_IJNSA_ILi64EEENSA_ILi128EEENSA_ILi32EEEEEENS_10tfloat32_tENS5_IJlSB_lEEESJ_SK_NS4_8TiledMMAINS4_8MMA_AtomIJNS4_17SM100_MMA_TF32_SSISJ_SJ_fLi64ELi128ELNS4_4UMMA5MajorE0ELSP_0ELNSO_7ScaleInE0ELSQ_0EEEEEENS4_6LayoutINS5_IJSB_SB_SB_EEENS5_IJNSA_ILi0EEESV_SV_EEEEENS5_IJNS4_10UnderscoreESY_SY_EEEEENS4_23SM90_TMA_LOAD_MULTICASTENS4_14ComposedLayoutINS4_7SwizzleILi3ELi4ELi3EEENS4_18smem_ptr_flag_bitsILi32EEENST_INS5_IJNSA_ILi8EEESH_EEENS5_IJSH_SB_EEEEEEEvNS4_8identityENS4_13SM90_TMA_LOADES1B_vS1C_EENS_8epilogue10collective18CollectiveEpilogueINS1F_23Sm100TmaWarpSpecializedILi4ELi2ELi16ELb1ELb0EEEJSI_NS5_IJNST_ISF_SB_EENST_ISH_SB_EEEEESJ_SK_SJ_SK_NS1F_6fusion15FusionCallbacksIS1J_NS1N_17LinearCombinationISJ_fSJ_fLNS_15FloatRoundStyleE2EEESI_S1M_JEEENS4_5SM1004TMEM4LOAD26SM100_TMEM_LOAD_16dp128b8xES1D_S1B_NS4_17SM75_U32x4_LDSM_NENS4_14SM90_TMA_STOREES1B_NS4_17SM90_U32x4_STSM_NENS4_39AutoVectorizingCopyWithAssumedAlignmentILi128EEEEEEvvEEEEvNT_6ParamsE:
        .type           _ZN7cutlass13device_kernelINS_4gemm6kernel13GemmUniversalIN4cute5tupleIJiiiiEEENS1_10collective13CollectiveMmaINS1_35MainloopSm100TmaUmmaWarpSpecializedILi8ELi2ELi4ENS5_IJNS4_1CILi1EEENSA_ILi4EEESB_EEEEENS5_IJNSA_ILi64EEENSA_ILi128EEENSA_ILi32EEEEEENS_10tfloat32_tENS5_IJlSB_lEEESJ_SK_NS4_8TiledMMAINS4_8MMA_AtomIJNS4_17SM100_MMA_TF32_SSISJ_SJ_fLi64ELi128ELNS4_4UMMA5MajorE0ELSP_0ELNSO_7ScaleInE0ELSQ_0EEEEEENS4_6LayoutINS5_IJSB_SB_SB_EEENS5_IJNSA_ILi0EEESV_SV_EEEEENS5_IJNS4_10UnderscoreESY_SY_EEEEENS4_23SM90_TMA_LOAD_MULTICASTENS4_14ComposedLayoutINS4_7SwizzleILi3ELi4ELi3EEENS4_18smem_ptr_flag_bitsILi32EEENST_INS5_IJNSA_ILi8EEESH_EEENS5_IJSH_SB_EEEEEEEvNS4_8identityENS4_13SM90_TMA_LOADES1B_vS1C_EENS_8epilogue10collective18CollectiveEpilogueINS1F_23Sm100TmaWarpSpecializedILi4ELi2ELi16ELb1ELb0EEEJSI_NS5_IJNST_ISF_SB_EENST_ISH_SB_EEEEESJ_SK_SJ_SK_NS1F_6fusion15FusionCallbacksIS1J_NS1N_17LinearCombinationISJ_fSJ_fLNS_15FloatRoundStyleE2EEESI_S1M_JEEENS4_5SM1004TMEM4LOAD26SM100_TMEM_LOAD_16dp128b8xES1D_S1B_NS4_17SM75_U32x4_LDSM_NENS4_14SM90_TMA_STOREES1B_NS4_17SM90_U32x4_STSM_NENS4_39AutoVectorizingCopyWithAssumedAlignmentILi128EEEEEEvvEEEEvNT_6ParamsE,@function
        .size           _ZN7cutlass13device_kernelINS_4gemm6kernel13GemmUniversalIN4cute5tupleIJiiiiEEENS1_10collective13CollectiveMmaINS1_35MainloopSm100TmaUmmaWarpSpecializedILi8ELi2ELi4ENS5_IJNS4_1CILi1EEENSA_ILi4EEESB_EEEEENS5_IJNSA_ILi64EEENSA_ILi128EEENSA_ILi32EEEEEENS_10tfloat32_tENS5_IJlSB_lEEESJ_SK_NS4_8TiledMMAINS4_8MMA_AtomIJNS4_17SM100_MMA_TF32_SSISJ_SJ_fLi64ELi128ELNS4_4UMMA5MajorE0ELSP_0ELNSO_7ScaleInE0ELSQ_0EEEEEENS4_6LayoutINS5_IJSB_SB_SB_EEENS5_IJNSA_ILi0EEESV_SV_EEEEENS5_IJNS4_10UnderscoreESY_SY_EEEEENS4_23SM90_TMA_LOAD_MULTICASTENS4_14ComposedLayoutINS4_7SwizzleILi3ELi4ELi3EEENS4_18smem_ptr_flag_bitsILi32EEENST_INS5_IJNSA_ILi8EEESH_EEENS5_IJSH_SB_EEEEEEEvNS4_8identityENS4_13SM90_TMA_LOADES1B_vS1C_EENS_8epilogue10collective18CollectiveEpilogueINS1F_23Sm100TmaWarpSpecializedILi4ELi2ELi16ELb1ELb0EEEJSI_NS5_IJNST_ISF_SB_EENST_ISH_SB_EEEEESJ_SK_SJ_SK_NS1F_6fusion15FusionCallbacksIS1J_NS1N_17LinearCombinationISJ_fSJ_fLNS_15FloatRoundStyleE2EEESI_S1M_JEEENS4_5SM1004TMEM4LOAD26SM100_TMEM_LOAD_16dp128b8xES1D_S1B_NS4_17SM75_U32x4_LDSM_NENS4_14SM90_TMA_STOREES1B_NS4_17SM90_U32x4_STSM_NENS4_39AutoVectorizingCopyWithAssumedAlignmentILi128EEEEEEvvEEEEvNT_6ParamsE,(.L_x_196 - _ZN7cutlass13device_kernelINS_4gemm6kernel13GemmUniversalIN4cute5tupleIJiiiiEEENS1_10collective13CollectiveMmaINS1_35MainloopSm100TmaUmmaWarpSpecializedILi8ELi2ELi4ENS5_IJNS4_1CILi1EEENSA_ILi4EEESB_EEEEENS5_IJNSA_ILi64EEENSA_ILi128EEENSA_ILi32EEEEEENS_10tfloat32_tENS5_IJlSB_lEEESJ_SK_NS4_8TiledMMAINS4_8MMA_AtomIJNS4_17SM100_MMA_TF32_SSISJ_SJ_fLi64ELi128ELNS4_4UMMA5MajorE0ELSP_0ELNSO_7ScaleInE0ELSQ_0EEEEEENS4_6LayoutINS5_IJSB_SB_SB_EEENS5_IJNSA_ILi0EEESV_SV_EEEEENS5_IJNS4_10UnderscoreESY_SY_EEEEENS4_23SM90_TMA_LOAD_MULTICASTENS4_14ComposedLayoutINS4_7SwizzleILi3ELi4ELi3EEENS4_18smem_ptr_flag_bitsILi32EEENST_INS5_IJNSA_ILi8EEESH_EEENS5_IJSH_SB_EEEEEEEvNS4_8identityENS4_13SM90_TMA_LOADES1B_vS1C_EENS_8epilogue10collective18CollectiveEpilogueINS1F_23Sm100TmaWarpSpecializedILi4ELi2ELi16ELb1ELb0EEEJSI_NS5_IJNST_ISF_SB_EENST_ISH_SB_EEEEESJ_SK_SJ_SK_NS1F_6fusion15FusionCallbacksIS1J_NS1N_17LinearCombinationISJ_fSJ_fLNS_15FloatRoundStyleE2EEESI_S1M_JEEENS4_5SM1004TMEM4LOAD26SM100_TMEM_LOAD_16dp128b8xES1D_S1B_NS4_17SM75_U32x4_LDSM_NENS4_14SM90_TMA_STOREES1B_NS4_17SM90_U32x4_STSM_NENS4_39AutoVectorizingCopyWithAssumedAlignmentILi128EEEEEEvvEEEEvNT_6ParamsE)
        .other          _ZN7cutlass13device_kernelINS_4gemm6kernel13GemmUniversalIN4cute5tupleIJiiiiEEENS1_10collective13CollectiveMmaINS1_35MainloopSm100TmaUmmaWarpSpecializedILi8ELi2ELi4ENS5_IJNS4_1CILi1EEENSA_ILi4EEESB_EEEEENS5_IJNSA_ILi64EEENSA_ILi128EEENSA_ILi32EEEEEENS_10tfloat32_tENS5_IJlSB_lEEESJ_SK_NS4_8TiledMMAINS4_8MMA_AtomIJNS4_17SM100_MMA_TF32_SSISJ_SJ_fLi64ELi128ELNS4_4UMMA5MajorE0ELSP_0ELNSO_7ScaleInE0ELSQ_0EEEEEENS4_6LayoutINS5_IJSB_SB_SB_EEENS5_IJNSA_ILi0EEESV_SV_EEEEENS5_IJNS4_10UnderscoreESY_SY_EEEEENS4_23SM90_TMA_LOAD_MULTICASTENS4_14ComposedLayoutINS4_7SwizzleILi3ELi4ELi3EEENS4_18smem_ptr_flag_bitsILi32EEENST_INS5_IJNSA_ILi8EEESH_EEENS5_IJSH_SB_EEEEEEEvNS4_8identityENS4_13SM90_TMA_LOADES1B_vS1C_EENS_8epilogue10collective18CollectiveEpilogueINS1F_23Sm100TmaWarpSpecializedILi4ELi2ELi16ELb1ELb0EEEJSI_NS5_IJNST_ISF_SB_EENST_ISH_SB_EEEEESJ_SK_SJ_SK_NS1F_6fusion15FusionCallbacksIS1J_NS1N_17LinearCombinationISJ_fSJ_fLNS_15FloatRoundStyleE2EEESI_S1M_JEEENS4_5SM1004TMEM4LOAD26SM100_TMEM_LOAD_16dp128b8xES1D_S1B_NS4_17SM75_U32x4_LDSM_NENS4_14SM90_TMA_STOREES1B_NS4_17SM90_U32x4_STSM_NENS4_39AutoVectorizingCopyWithAssumedAlignmentILi128EEEEEEvvEEEEvNT_6ParamsE,@"STO_CUDA_ENTRY STV_DEFAULT"
_ZN7cutlass13device_kernelINS_4gemm6kernel13GemmUniversalIN4cute5tupleIJiiiiEEENS1_10collective13CollectiveMmaINS1_35MainloopSm100TmaUmmaWarpSpecializedILi8ELi2ELi4ENS5_IJNS4_1CILi1EEENSA_ILi4EEESB_EEEEENS5_IJNSA_ILi64EEENSA_ILi128EEENSA_ILi32EEEEEENS_10tfloat32_tENS5_IJlSB_lEEESJ_SK_NS4_8TiledMMAINS4_8MMA_AtomIJNS4_17SM100_MMA_TF32_SSISJ_SJ_fLi64ELi128ELNS4_4UMMA5MajorE0ELSP_0ELNSO_7ScaleInE0ELSQ_0EEEEEENS4_6LayoutINS5_IJSB_SB_SB_EEENS5_IJNSA_ILi0EEESV_SV_EEEEENS5_IJNS4_10UnderscoreESY_SY_EEEEENS4_23SM90_TMA_LOAD_MULTICASTENS4_14ComposedLayoutINS4_7SwizzleILi3ELi4ELi3EEENS4_18smem_ptr_flag_bitsILi32EEENST_INS5_IJNSA_ILi8EEESH_EEENS5_IJSH_SB_EEEEEEEvNS4_8identityENS4_13SM90_TMA_LOADES1B_vS1C_EENS_8epilogue10collective18CollectiveEpilogueINS1F_23Sm100TmaWarpSpecializedILi4ELi2ELi16ELb1ELb0EEEJSI_NS5_IJNST_ISF_SB_EENST_ISH_SB_EEEEESJ_SK_SJ_SK_NS1F_6fusion15FusionCallbacksIS1J_NS1N_17LinearCombinationISJ_fSJ_fLNS_15FloatRoundStyleE2EEESI_S1M_JEEENS4_5SM1004TMEM4LOAD26SM100_TMEM_LOAD_16dp128b8xES1D_S1B_NS4_17SM75_U32x4_LDSM_NENS4_14SM90_TMA_STOREES1B_NS4_17SM90_U32x4_STSM_NENS4_39AutoVectorizingCopyWithAssumedAlignmentILi128EEEEEEvvEEEEvNT_6ParamsE:
[----:B------:R-:W1:Y:S01]  /*0000*/  LDC R1, c[0x0][0x37c] ;  /* 0x0000df00ff017b82 */ /* 0x000e620000000800 */
[----:B------:R-:W2:Y:S01]  /*0010*/  S2R R76, SR_TID.X ;  /* 0x00000000004c7919 */ /* 0x000ea20000002100 */
[----:B------:R-:W3:Y:S01]  /*0020*/  LDCU.64 UR8, c[0x0][0x890] ;  /* 0x00011200ff0877ac */ /* 0x000ee20008000a00 */
[----:B------:R-:W-:Y:S02]  /*0030*/  PRMT R63, RZ, 0x7610, R63 ;  /* 0x00007610ff3f7816 */ /* 0x000fe4000000003f */
[----:B------:R-:W-:Y:S01]  /*0040*/  ELECT P3, URZ, PT ;  /* 0x0000000000ff782f */ /* 0x000fe20003860000 */
[----:B---3--:R-:W-:-:S04]  /*0050*/  UISETP.NE.U32.AND UP0, UPT, UR8, URZ, UPT ;  /* 0x000000ff0800728c */ /* 0x008fc8000bf05070 */
[----:B------:R-:W-:Y:S01]  /*0060*/  UISETP.NE.AND.EX UP0, UPT, UR9, URZ, UPT, UP0 ;  /* 0x000000ff0900728c */ /* 0x000fe2000bf05300 */
[----:B--2---:R-:W-:-:S05]  /*0070*/  SHF.R.U32.HI R64, RZ, 0x5, R76 ;  /* 0x00000005ff407819 */ /* 0x004fca000001164c */
[----:B------:R-:W2:Y:S02]  /*0080*/  SHFL.IDX PT, R0, R64, RZ, 0x1f ;  /* 0x00001fff40007589 */ /* 0x000ea400000e0000 */
[----:B--2---:R-:W-:Y:S01]  /*0090*/  R2UR UR17, R0 ;  /* 0x00000000001172ca */ /* 0x004fe200000e0000 */
[----:B-1----:R-:W-:-:S14]  /*00a0*/  BRA.U UP0, `(.L_x_0) ;  /* 0x0000000100307547 */ /* 0x002fdc000b800000 */
[----:B------:R-:W1:Y:S02]  /*00b0*/  LDCU.64 UR4, c[0x0][0x888] ;  /* 0x00011100ff0477ac */ /* 0x000e640008000a00 */
[----:B-1----:R-:W-:-:S04]  /*00c0*/  UISETP.NE.U32.AND UP0, UPT, UR4, URZ, UPT ;  /* 0x000000ff0400728c */ /* 0x002fc8000bf05070 */
[----:B------:R-:W-:-:S09]  /*00d0*/  UISETP.NE.AND.EX UP0, UPT, UR5, URZ, UPT, UP0 ;  /* 0x000000ff0500728c */ /* 0x000fd2000bf05300 */
[----:B------:R-:W-:Y:S05]  /*00e0*/  BRA.U !UP0, `(.L_x_1) ;  /* 0x0000000108147547 */ /* 0x000fea000b800000 */
[----:B------:R-:W1:Y:S01]  /*00f0*/  LDC.64 R2, c[0x0][0x888] ;  /* 0x00022200ff027b82 */ /* 0x000e620000000a00 */
[----:B------:R-:W1:Y:S02]  /*0100*/  LDCU.64 UR4, c[0x0][0x358] ;  /* 0x00006b00ff0477ac */ /* 0x000e640008000a00 */
[----:B-1----:R1:W5:Y:S01]  /*0110*/  LDG.E R27, desc[UR4][R2.64] ;  /* 0x00000004021b7981 */ /* 0x002362000c1e1900 */
[----:B------:R-:W-:Y:S01]  /*0120*/  HFMA2 R63, -RZ, RZ, 0, 5.9604644775390625e-08 ;  /* 0x00000001ff3f7431 */ /* 0x000fe200000001ff */
[----:B------:R-:W-:Y:S05]  /*0130*/  BRA `(.L_x_0) ;  /* 0x00000000000c7947 */ /* 0x000fea0003800000 */
.L_x_1:
[----:B------:R-:W1:Y:S01]  /*0140*/  LDCU UR4, c[0x0][0x880] ;  /* 0x00011000ff0477ac */ /* 0x000e620008000800 */
[----:B------:R-:W-:Y:S01]  /*0150*/  HFMA2 R63, -RZ, RZ, 0, 5.9604644775390625e-08 ;  /* 0x00000001ff3f7431 */ /* 0x000fe200000001ff */
[----:B-1----:R-:W-:-:S07]  /*0160*/  MOV R27, UR4 ;  /* 0x00000004001b7c02 */ /* 0x002fce0008000f00 */
.L_x_0:
[----:B------:R-:W2:Y:S02]  /*0170*/  LDCU.64 UR4, c[0x0][0x8b0] ;  /* 0x00011600ff0477ac */ /* 0x000ea40008000a00 */
[----:B--2---:R-:W-:-:S04]  /*0180*/  UISETP.NE.U32.AND UP0, UPT, UR4, URZ, UPT ;  /* 0x000000ff0400728c */ /* 0x004fc8000bf05070 */
[----:B------:R-:W-:-:S09]  /*0190*/  UISETP.NE.AND.EX UP0, UPT, UR5, URZ, UPT, UP0 ;  /* 0x000000ff0500728c */ /* 0x000fd2000bf05300 */
[----:B------:R-:W-:Y:S05]  /*01a0*/  BRA.U UP0, `(.L_x_2) ;  /* 0x0000000100287547 */ /* 0x000fea000b800000 */
[----:B------:R-:W2:Y:S02]  /*01b0*/  LDCU.64 UR4, c[0x0][0x8a8] ;  /* 0x00011500ff0477ac */ /* 0x000ea40008000a00 */
[----:B--2---:R-:W-:-:S04]  /*01c0*/  UISETP.NE.U32.AND UP0, UPT, UR4, URZ, UPT ;  /* 0x000000ff0400728c */ /* 0x004fc8000bf05070 */
[----:B------:R-:W-:-:S09]  /*01d0*/  UISETP.NE.AND.EX UP0, UPT, UR5, URZ, UPT, UP0 ;  /* 0x000000ff0500728c */ /* 0x000fd2000bf05300 */
[----:B------:R-:W-:Y:S05]  /*01e0*/  BRA.U !UP0, `(.L_x_3) ;  /* 0x0000000108107547 */ /* 0x000fea000b800000 */
[----:B------:R-:W2:Y:S01]  /*01f0*/  LDC.64 R24, c[0x0][0x8a8] ;  /* 0x00022a00ff187b82 */ /* 0x000ea20000000a00 */
[----:B------:R-:W2:Y:S02]  /*0200*/  LDCU.64 UR4, c[0x0][0x358] ;  /* 0x00006b00ff0477ac */ /* 0x000ea40008000a00 */
[----:B--2---:R2:W5:Y:S01]  /*0210*/  LDG.E R24, desc[UR4][R24.64] ;  /* 0x0000000418187981 */ /* 0x004562000c1e1900 */
[----:B------:R-:W-:Y:S05]  /*0220*/  BRA `(.L_x_2) ;  /* 0x0000000000087947 */ /* 0x000fea0003800000 */
.L_x_3:
[----:B------:R-:W2:Y:S02]  /*0230*/  LDCU UR4, c[0x0][0x8a0] ;  /* 0x00011400ff0477ac */ /* 0x000ea40008000800 */
[----:B--2---:R-:W-:Y:S02]  /*0240*/  MOV R24, UR4 ;  /* 0x0000000400187c02 */ /* 0x004fe40008000f00 */
.L_x_2:
[----:B------:R-:W-:Y:S01]  /*0250*/  IMAD.U32 R0, RZ, RZ, UR17 ;  /* 0x00000011ff007e24 */ /* 0x000fe2000f8e00ff */
[----:B------:R-:W-:Y:S04]  /*0260*/  BSSY.RECONVERGENT B0, `(.L_x_4) ;  /* 0x000000c000007945 */ /* 0x000fe80003800200 */
[C---:B------:R-:W-:Y:S02]  /*0270*/  ISETP.NE.OR P1, PT, R0.reuse, 0x1, !P3 ;  /* 0x000000010000780c */ /* 0x040fe40005f25670 */
[----:B------:R-:W-:-:S11]  /*0280*/  ISETP.NE.OR P0, PT, R0, 0x3, !P3 ;  /* 0x000000030000780c */ /* 0x000fd60005f05670 */
[----:B------:R-:W-:Y:S05]  /*0290*/  @P1 BRA `(.L_x_5) ;  /* 0x0000000000201947 */ /* 0x000fea0003800000 */
[----:B------:R-:W3:Y:S02]  /*02a0*/  LDCU.64 UR4, c[0x0][0x348] ;  /* 0x00006900ff0477ac */ /* 0x000ee40008000a00 */
[----:B---3--:R-:W-:Y:S02]  /*02b0*/  UIADD3 UR6, UP1, UPT, UR4, 0x80, URZ ;  /* 0x0000008004067890 */ /* 0x008fe4000ff3e0ff */
[----:B------:R-:W-:Y:S02]  /*02c0*/  UIADD3 UR4, UP0, UPT, UR4, 0x180, URZ ;  /* 0x0000018004047890 */ /* 0x000fe4000ff1e0ff */
[----:B------:R-:W-:Y:S02]  /*02d0*/  UIADD3.X UR7, UPT, UPT, URZ, UR5, URZ, UP1, !UPT ;  /* 0x00000005ff077290 */ /* 0x000fe40008ffe4ff */
[----:B------:R-:W-:-:S07]  /*02e0*/  UIADD3.X UR5, UPT, UPT, URZ, UR5, URZ, UP0, !UPT ;  /* 0x00000005ff057290 */ /* 0x000fce00087fe4ff */
[----:B------:R3:W-:Y:S02]  /*02f0*/  UTMACCTL.PF [UR6] ;  /* 0x00000000060079b9 */ /* 0x0007e40008040000 */
[----:B------:R3:W-:Y:S02]  /*0300*/  UTMACCTL.PF [UR4] ;  /* 0x00000000040079b9 */ /* 0x0007e40008040000 */
[----:B---3--:R-:W-:Y:S01]  /*0310*/  NOP ;  /* 0x0000000000007918 */ /* 0x008fe20000000000 */
.L_x_5:
[----:B------:R-:W-:Y:S05]  /*0320*/  BSYNC.RECONVERGENT B0 ;  /* 0x0000000000007941 */ /* 0x000fea0003800200 */
.L_x_4:
[----:B------:R-:W-:Y:S04]  /*0330*/  BSSY.RECONVERGENT B0, `(.L_x_6) ;  /* 0x000000a000007945 */ /* 0x000fe80003800200 */
        /* <DEDUP_REMOVED lines=9> */
.L_x_7:
[----:B------:R-:W-:Y:S05]  /*03d0*/  BSYNC.RECONVERGENT B0 ;  /* 0x0000000000007941 */ /* 0x000fea0003800200 */
.L_x_6:
[----:B------:R-:W3:Y:S01]  /*03e0*/  LDCU.64 UR4, c[0x0][0x888] ;  /* 0x00011100ff0477ac */ /* 0x000ee20008000a00 */
[----:B------:R-:W-:Y:S02]  /*03f0*/  UISETP.EQ.U32.AND UP1, UPT, UR8, URZ, UPT ;  /* 0x000000ff0800728c */ /* 0x000fe4000bf22070 */
[----:B------:R-:W-:Y:S02]  /*0400*/  UPLOP3.LUT UP3, UPT, UPT, UPT, UPT, 0x80, 0x8 ;  /* 0x000000000008789c */ /* 0x000fe40003f6f070 */
[----:B---3--:R-:W-:-:S04]  /*0410*/  UISETP.NE.U32.AND UP0, UPT, UR4, URZ, UPT ;  /* 0x000000ff0400728c */ /* 0x008fc8000bf05070 */
[----:B------:R-:W-:-:S04]  /*0420*/  UISETP.NE.AND.EX UP0, UPT, UR5, URZ, UPT, UP0 ;  /* 0x000000ff0500728c */ /* 0x000fc8000bf05300 */
[----:B------:R-:W-:-:S04]  /*0430*/  UISETP.EQ.OR.EX UP2, UPT, UR9, URZ, !UP0, UP1 ;  /* 0x000000ff0900728c */ /* 0x000fc8000c742710 */
[----:B------:R-:W-:-:S06]  /*0440*/  UP2UR UR4, UPR, URZ, 0x4 ;  /* 0x00000004ff047883 */ /* 0x000fcc0008000000 */
[----:B------:R-:W-:Y:S01]  /*0450*/  MOV R67, UR4 ;  /* 0x0000000400437c02 */ /* 0x000fe20008000f00 */
[----:B------:R-:W-:Y:S06]  /*0460*/  BRA.U !UP2, `(.L_x_8) ;  /* 0x000000010a207547 */ /* 0x000fec000b800000 */
[----:B------:R-:W-:Y:S01]  /*0470*/  UISETP.NE.U32.AND UP1, UPT, UR8, URZ, UPT ;  /* 0x000000ff0800728c */ /* 0x000fe2000bf25070 */
[----:B-----5:R-:W-:Y:S01]  /*0480*/  FSETP.NEU.AND P0, PT, R27, RZ, PT ;  /* 0x000000ff1b00720b */ /* 0x020fe20003f0d000 */
[----:B------:R-:W-:Y:S02]  /*0490*/  USEL UR4, URZ, 0xffffffff, UP0 ;  /* 0xffffffffff047887 */ /* 0x000fe40008000000 */
[----:B------:R-:W-:-:S10]  /*04a0*/  UISETP.NE.AND.EX UP1, UPT, UR9, URZ, UPT, UP1 ;  /* 0x000000ff0900728c */ /* 0x000fd4000bf25310 */
[----:B------:R-:W-:Y:S01]  /*04b0*/  VOTEU.ANY UP0, P0 ;  /* 0x0000000000ff7886 */ /* 0x000fe20000000100 */
[----:B------:R-:W-:-:S04]  /*04c0*/  @!UP1 USEL UR4, URZ, 0xffffffff, UP0 ;  /* 0xffffffffff049887 */ /* 0x000fc80008000000 */
[----:B------:R-:W-:-:S04]  /*04d0*/  ULOP3.LUT UR4, UR4, 0x1, URZ, 0xc0, !UPT ;  /* 0x0000000104047892 */ /* 0x000fc8000f8ec0ff */
[----:B------:R-:W-:-:S11]  /*04e0*/  UISETP.NE.U32.AND UP3, UPT, UR4, 0x1, UPT ;  /* 0x000000010400788c */ /* 0x000fd6000bf65070 */
.L_x_8:
[----:B-1----:R-:W1:Y:S01]  /*04f0*/  SHFL.IDX PT, R2, R64, RZ, 0x1f ;  /* 0x00001fff40027589 */ /* 0x002e6200000e0000 */
[----:B------:R-:W-:-:S04]  /*0500*/  UISETP.NE.AND UP0, UPT, UR17, 0x2, UPT ;  /* 0x000000021100788c */ /* 0x000fc8000bf05270 */
[----:B------:R-:W-:Y:S01]  /*0510*/  USEL UR48, URZ, 0x1, UP0 ;  /* 0x00000001ff307887 */ /* 0x000fe20008000000 */
[----:B-1----:R-:W-:-:S13]  /*0520*/  ISETP.NE.AND P0, PT, R2, RZ, PT ;  /* 0x000000ff0200720c */ /* 0x002fda0003f05270 */
[----:B------:R-:W-:Y:S05]  /*0530*/  @P0 BRA `(.L_x_9) ;  /* 0x0000000000840947 */ /* 0x000fea0003800000 */
[----:B------:R-:W-:Y:S01]  /*0540*/  ELECT P0, URZ, PT ;  /* 0x0000000000ff782f */ /* 0x000fe20003800000 */
[----:B------:R-:W-:-:S12]  /*0550*/  BSSY.RECONVERGENT B0, `(.L_x_9) ;  /* 0x000001f000007945 */ /* 0x000fd80003800200 */
[----:B------:R-:W-:Y:S05]  /*0560*/  @!P0 BRA `(.L_x_10) ;  /* 0x0000000000748947 */ /* 0x000fea0003800000 */
[----:B------:R-:W1:Y:S01]  /*0570*/  S2UR UR4, SR_CgaCtaId ;  /* 0x00000000000479c3 */ /* 0x000e620000008800 */
[----:B------:R-:W-:Y:S01]  /*0580*/  UMOV UR5, 0x400 ;  /* 0x0000040000057882 */ /* 0x000fe20000000000 */
[----:B------:R-:W-:Y:S01]  /*0590*/  UMOV UR8, 0x1 ;  /* 0x0000000100087882 */ /* 0x000fe20000000000 */
[----:B------:R-:W-:Y:S01]  /*05a0*/  UMOV UR6, 0x4 ;  /* 0x0000000400067882 */ /* 0x000fe20000000000 */
[----:B------:R-:W-:-:S04]  /*05b0*/  UIADD3 UR8, UPT, UPT, -UR8, 0x100000, URZ ;  /* 0x0010000008087890 */ /* 0x000fc8000fffe1ff */
[----:B------:R-:W-:Y:S02]  /*05c0*/  USHF.L.U32 UR9, UR8, 0xb, URZ ;  /* 0x0000000b08097899 */ /* 0x000fe400080006ff */
[----:B------:R-:W-:Y:S02]  /*05d0*/  USHF.L.U32 UR8, UR8, 0x1, URZ ;  /* 0x0000000108087899 */ /* 0x000fe400080006ff */
[----:B------:R-:W-:-:S04]  /*05e0*/  UIADD3 UR6, UPT, UPT, -UR6, 0x100000, URZ ;  /* 0x0010000006067890 */ /* 0x000fc8000fffe1ff */
[----:B------:R-:W-:Y:S02]  /*05f0*/  USHF.L.U32 UR7, UR6, 0xb, URZ ;  /* 0x0000000b06077899 */ /* 0x000fe400080006ff */
[----:B------:R-:W-:Y:S02]  /*0600*/  USHF.L.U32 UR6, UR6, 0x1, URZ ;  /* 0x0000000106067899 */ /* 0x000fe400080006ff */
[----:B-1----:R-:W-:Y:S01]  /*0610*/  ULEA UR4, UR4, UR5, 0x18 ;  /* 0x0000000504047291 */ /* 0x002fe2000f8ec0ff */
[----:B------:R-:W1:Y:S11]  /*0620*/  FENCE.VIEW.ASYNC.S ;  /* 0x00000000000073c6 */ /* 0x000e760000000000 */
[----:B-1----:R1:W3:Y:S01]  /*0630*/  SYNCS.EXCH.64 URZ, [UR4], UR8 ;  /* 0x0000000804ff75b2 */ /* 0x0022e20008000100 */
[----:B------:R1:W4:Y:S01]  /*0640*/  SYNCS.EXCH.64 URZ, [UR4+0x40], UR6 ;  /* 0x0000400604ff75b2 */ /* 0x0003220008000100 */
[----:B------:R1:W1:Y:S01]  /*0650*/  SYNCS.EXCH.64 URZ, [UR4+0x8], UR8 ;  /* 0x0000080804ff75b2 */ /* 0x0002620008000100 */
        /* <DEDUP_REMOVED lines=13> */
[----:B------:R-:W-:Y:S01]  /*0730*/  NOP ;  /* 0x0000000000007918 */ /* 0x000fe20000000000 */
.L_x_10:
[----:B-1----:R-:W-:Y:S05]  /*0740*/  BSYNC.RECONVERGENT B0 ;  /* 0x0000000000007941 */ /* 0x002fea0003800200 */
.L_x_9:
[----:B------:R-:W1:Y:S01]  /*0750*/  SHFL.IDX PT, R2, R64, RZ, 0x1f ;  /* 0x00001fff40027589 */ /* 0x000e6200000e0000 */
[----:B------:R-:W-:Y:S01]  /*0760*/  NOP ;  /* 0x0000000000007918 */ /* 0x000fe20000000000 */
[----:B-1----:R-:W-:-:S13]  /*0770*/  ISETP.NE.AND P0, PT, R2, 0x1, PT ;  /* 0x000000010200780c */ /* 0x002fda0003f05270 */
[----:B------:R-:W-:Y:S05]  /*0780*/  @P0 BRA `(.L_x_11) ;  /* 0x0000000000580947 */ /* 0x000fea0003800000 */
        /* <DEDUP_REMOVED lines=9> */
[----:B------:R-:W-:Y:S01]  /*0820*/  USHF.L.U32 UR6, UR6, 0x1, URZ ;  /* 0x0000000106067899 */ /* 0x000fe200080006ff */
[----:B------:R-:W-:Y:S01]  /*0830*/  ELECT P0, URZ, PT ;  /* 0x0000000000ff782f */ /* 0x000fe20003800000 */
[----:B-1----:R-:W-:Y:S01]  /*0840*/  ULEA UR4, UR4, UR5, 0x18 ;  /* 0x0000000504047291 */ /* 0x002fe2000f8ec0ff */
[----:B------:R-:W1:Y:S11]  /*0850*/  FENCE.VIEW.ASYNC.S ;  /* 0x00000000000073c6 */ /* 0x000e760000000000 */
[----:B-1----:R1:W1:Y:S01]  /*0860*/  SYNCS.EXCH.64 URZ, [UR4+0x80], UR8 ;  /* 0x0000800804ff75b2 */ /* 0x0022620008000100 */
        /* <DEDUP_REMOVED lines=8> */
.L_x_11:
[----:B------:R-:W2:Y:S01]  /*08f0*/  SHFL.IDX PT, R2, R64, RZ, 0x1f ;  /* 0x00001fff40027589 */ /* 0x000ea200000e0000 */
[----:B------:R-:W-:Y:S01]  /*0900*/  NOP ;  /* 0x0000000000007918 */ /* 0x000fe20000000000 */
[----:B--2---:R-:W-:-:S13]  /*0910*/  ISETP.NE.AND P0, PT, R2, 0x3, PT ;  /* 0x000000030200780c */ /* 0x004fda0003f05270 */
[----:B------:R-:W-:Y:S05]  /*0920*/  @P0 BRA `(.L_x_12) ;  /* 0x0000000000300947 */ /* 0x000fea0003800000 */
[----:B-1----:R-:W1:Y:S01]  /*0930*/  S2UR UR4, SR_CgaCtaId ;  /* 0x00000000000479c3 */ /* 0x002e620000008800 */
[----:B------:R-:W-:Y:S01]  /*0940*/  UMOV UR6, 0x400 ;  /* 0x0000040000067882 */ /* 0x000fe20000000000 */
[----:B------:R-:W-:Y:S01]  /*0950*/  UMOV UR5, 0x20 ;  /* 0x0000002000057882 */ /* 0x000fe20000000000 */
[----:B------:R-:W-:Y:S01]  /*0960*/  ELECT P0, URZ, PT ;  /* 0x0000000000ff782f */ /* 0x000fe20003800000 */
[----:B-1----:R-:W-:Y:S02]  /*0970*/  ULEA UR6, UR4, UR6, 0x18 ;  /* 0x0000000604067291 */ /* 0x002fe4000f8ec0ff */
[----:B------:R-:W-:-:S04]  /*0980*/  UIADD3 UR4, UPT, UPT, -UR5, 0x100000, URZ ;  /* 0x0010000005047890 */ /* 0x000fc8000fffe1ff */
[----:B------:R-:W-:Y:S02]  /*0990*/  USHF.L.U32 UR5, UR4, 0xb, URZ ;  /* 0x0000000b04057899 */ /* 0x000fe400080006ff */
[----:B------:R-:W-:Y:S01]  /*09a0*/  USHF.L.U32 UR4, UR4, 0x1, URZ ;  /* 0x0000000104047899 */ /* 0x000fe200080006ff */
[----:B------:R-:W1:Y:S11]  /*09b0*/  FENCE.VIEW.ASYNC.S ;  /* 0x00000000000073c6 */ /* 0x000e760000000000 */
[----:B-1----:R2:W1:Y:S01]  /*09c0*/  SYNCS.EXCH.64 URZ, [UR6+0xc0], UR4 ;  /* 0x0000c00406ff75b2 */ /* 0x0024620008000100 */
[----:B------:R2:W1:Y:S02]  /*09d0*/  SYNCS.EXCH.64 URZ, [UR6+0xc8], UR4 ;  /* 0x0000c80406ff75b2 */ /* 0x0004640008000100 */
[----:B--2---:R-:W-:Y:S01]  /*09e0*/  NOP ;  /* 0x0000000000007918 */ /* 0x004fe20000000000 */
.L_x_12:
[----:B------:R-:W2:Y:S01]  /*09f0*/  SHFL.IDX PT, R2, R64, RZ, 0x1f ;  /* 0x00001fff40027589 */ /* 0x000ea200000e0000 */
[----:B------:R-:W-:Y:S01]  /*0a00*/  NOP ;  /* 0x0000000000007918 */ /* 0x000fe20000000000 */
[----:B--2---:R-:W-:-:S13]  /*0a10*/  ISETP.NE.AND P0, PT, R2, 0x4, PT ;  /* 0x000000040200780c */ /* 0x004fda0003f05270 */
[----:B------:R-:W-:Y:S05]  /*0a20*/  @P0 BRA `(.L_x_13) ;  /* 0x00000000004c0947 */ /* 0x000fea0003800000 */
[----:B-1----:R-:W1:Y:S01]  /*0a30*/  S2UR UR6, SR_CgaCtaId ;  /* 0x00000000000679c3 */ /* 0x002e620000008800 */
[----:B------:R-:W-:Y:S01]  /*0a40*/  UMOV UR4, 0x3a0 ;  /* 0x000003a000047882 */ /* 0x000fe20000000000 */
[----:B------:R-:W-:Y:S01]  /*0a50*/  UMOV UR5, 0x400 ;  /* 0x0000040000057882 */ /* 0x000fe20000000000 */
[----:B------:R-:W-:Y:S01]  /*0a60*/  USEL UR4, UR4, 0x320, UP3 ;  /* 0x0000032004047887 */ /* 0x000fe20009800000 */
[----:B------:R-:W-:Y:S01]  /*0a70*/  UMOV UR8, 0x1 ;  /* 0x0000000100087882 */ /* 0x000fe20000000000 */
[----:B------:R-:W-:Y:S01]  /*0a80*/  ELECT P0, URZ, PT ;  /* 0x0000000000ff782f */ /* 0x000fe20003800000 */
[----:B------:R-:W-:-:S04]  /*0a90*/  UIADD3 UR8, UPT, UPT, -UR8, 0x100000, URZ ;  /* 0x0010000008087890 */ /* 0x000fc8000fffe1ff */
[----:B------:R-:W-:Y:S02]  /*0aa0*/  USHF.L.U32 UR9, UR8, 0xb, URZ ;  /* 0x0000000b08097899 */ /* 0x000fe400080006ff */
[----:B------:R-:W-:Y:S02]  /*0ab0*/  USHF.L.U32 UR8, UR8, 0x1, URZ ;  /* 0x0000000108087899 */ /* 0x000fe400080006ff */
[----:B-1----:R-:W-:Y:S02]  /*0ac0*/  ULEA UR6, UR6, UR5, 0x18 ;  /* 0x0000000506067291 */ /* 0x002fe4000f8ec0ff */
[----:B------:R-:W-:-:S04]  /*0ad0*/  UIADD3 UR4, UPT, UPT, -UR4, 0x100000, URZ ;  /* 0x0010000004047890 */ /* 0x000fc8000fffe1ff */
[----:B------:R-:W-:Y:S02]  /*0ae0*/  USHF.L.U32 UR5, UR4, 0xb, URZ ;  /* 0x0000000b04057899 */ /* 0x000fe400080006ff */
[----:B------:R-:W-:Y:S01]  /*0af0*/  USHF.L.U32 UR4, UR4, 0x1, URZ ;  /* 0x0000000104047899 */ /* 0x000fe200080006ff */
[----:B------:R-:W1:Y:S03]  /*0b00*/  FENCE.VIEW.ASYNC.S ;  /* 0x00000000000073c6 */ /* 0x000e660000000000 */
[----:B-1----:R2:W1:Y:S08]  /*0b10*/  SYNCS.EXCH.64 URZ, [UR6+0xd0], UR8 ;  /* 0x0000d00806ff75b2 */ /* 0x0024700008000100 */
[----:B------:R2:W1:Y:S01]  /*0b20*/  SYNCS.EXCH.64 URZ, [UR6+0xe0], UR4 ;  /* 0x0000e00406ff75b2 */ /* 0x0004620008000100 */
[----:B------:R2:W1:Y:S01]  /*0b30*/  SYNCS.EXCH.64 URZ, [UR6+0xd8], UR8 ;  /* 0x0000d80806ff75b2 */ /* 0x0004620008000100 */
[----:B------:R2:W1:Y:S02]  /*0b40*/  SYNCS.EXCH.64 URZ, [UR6+0xe8], UR4 ;  /* 0x0000e80406ff75b2 */ /* 0x0004640008000100 */
[----:B--2---:R-:W-:Y:S01]  /*0b50*/  NOP ;  /* 0x0000000000007918 */ /* 0x004fe20000000000 */
.L_x_13:
[----:B------:R-:W2:Y:S01]  /*0b60*/  SHFL.IDX PT, R2, R64, RZ, 0x1f ;  /* 0x00001fff40027589 */ /* 0x000ea200000e0000 */
[----:B------:R-:W-:Y:S01]  /*0b70*/  NOP ;  /* 0x0000000000007918 */ /* 0x000fe20000000000 */
[----:B--2---:R-:W-:-:S13]  /*0b80*/  ISETP.NE.AND P0, PT, R2, 0x5, PT ;  /* 0x000000050200780c */ /* 0x004fda0003f05270 */
[----:B------:R-:W-:Y:S05]  /*0b90*/  @P0 BRA `(.L_x_14) ;  /* 0x0000000000580947 */ /* 0x000fea0003800000 */
[----:B-1----:R-:W1:Y:S01]  /*0ba0*/  S2UR UR4, SR_CgaCtaId ;  /* 0x00000000000479c3 */ /* 0x002e620000008800 */
        /* <DEDUP_REMOVED lines=19> */
[----:B------:R2:W1:Y:S02]  /*0ce0*/  SYNCS.EXCH.64 URZ, [UR4+0x128], UR6 ;  /* 0x0001280604ff75b2 */ /* 0x0004640008000100 */
[----:B--2---:R-:W-:Y:S01]  /*0cf0*/  NOP ;  /* 0x0000000000007918 */ /* 0x004fe20000000000 */
.L_x_14:
[----:B------:R-:W2:Y:S01]  /*0d00*/  SHFL.IDX PT, R2, R64, RZ, 0x1f ;  /* 0x00001fff40027589 */ /* 0x000ea200000e0000 */
[----:B------:R-:W-:Y:S01]  /*0d10*/  NOP ;  /* 0x0000000000007918 */ /* 0x000fe20000000000 */
[----:B--2---:R-:W-:-:S13]  /*0d20*/  ISETP.NE.AND P0, PT, R2, 0x3, PT ;  /* 0x000000030200780c */ /* 0x004fda0003f05270 */
[----:B------:R-:W-:Y:S05]  /*0d30*/  @P0 BRA `(.L_x_15) ;  /* 0x0000000000380947 */ /* 0x000fea0003800000 */
[----:B------:R-:W2:Y:S01]  /*0d40*/  S2UR UR5, SR_CgaCtaId ;  /* 0x00000000000579c3 */ /* 0x000ea20000008800 */
[----:B-1----:R-:W-:Y:S01]  /*0d50*/  UMOV UR4, 0x400 ;  /* 0x0000040000047882 */ /* 0x002fe20000000000 */
[----:B------:R-:W-:Y:S01]  /*0d60*/  UMOV UR6, 0x20 ;  /* 0x0000002000067882 */ /* 0x000fe20000000000 */
[----:B------:R-:W-:Y:S01]  /*0d70*/  ELECT P0, URZ, PT ;  /* 0x0000000000ff782f */ /* 0x000fe20003800000 */
[----:B------:R-:W-:-:S04]  /*0d80*/  UIADD3 UR6, UPT, UPT, -UR6, 0x100000, URZ ;  /* 0x0010000006067890 */ /* 0x000fc8000fffe1ff */
[----:B------:R-:W-:Y:S02]  /*0d90*/  USHF.L.U32 UR7, UR6, 0xb, URZ ;  /* 0x0000000b06077899 */ /* 0x000fe400080006ff */
[----:B------:R-:W-:Y:S02]  /*0da0*/  USHF.L.U32 UR6, UR6, 0x1, URZ ;  /* 0x0000000106067899 */ /* 0x000fe400080006ff */
[----:B--2---:R-:W-:Y:S01]  /*0db0*/  ULEA UR4, UR5, UR4, 0x18 ;  /* 0x0000000405047291 */ /* 0x004fe2000f8ec0ff */
[----:B------:R-:W1:Y:S11]  /*0dc0*/  FENCE.VIEW.ASYNC.S ;  /* 0x00000000000073c6 */ /* 0x000e760000000000 */
[----:B-1----:R2:W1:Y:S01]  /*0dd0*/  SYNCS.EXCH.64 URZ, [UR4+0x130], UR6 ;  /* 0x0001300604ff75b2 */ /* 0x0024620008000100 */
[----:B------:R2:W1:Y:S01]  /*0de0*/  SYNCS.EXCH.64 URZ, [UR4+0x140], UR6 ;  /* 0x0001400604ff75b2 */ /* 0x0004620008000100 */
[----:B------:R2:W1:Y:S01]  /*0df0*/  SYNCS.EXCH.64 URZ, [UR4+0x138], UR6 ;  /* 0x0001380604ff75b2 */ /* 0x0004620008000100 */
[----:B------:R2:W1:Y:S02]  /*0e00*/  SYNCS.EXCH.64 URZ, [UR4+0x148], UR6 ;  /* 0x0001480604ff75b2 */ /* 0x0004640008000100 */
[----:B--2---:R-:W-:Y:S01]  /*0e10*/  NOP ;  /* 0x0000000000007918 */ /* 0x004fe20000000000 */
.L_x_15:
[----:B-1----:R-:W1:Y:S01]  /*0e20*/  LDCU UR4, c[0x0][0x36c] ;  /* 0x00006d80ff0477ac */ /* 0x002e620008000800 */
[----:B------:R-:W-:Y:S01]  /*0e30*/  ISETP.NE.OR P3, PT, R0, 0x2, !P3 ;  /* 0x000000020000780c */ /* 0x000fe20005f65670 */
[----:B------:R-:W-:Y:S01]  /*0e40*/  NOP ;  /* 0x0000000000007918 */ /* 0x000fe20000000000 */
[----:B------:R-:W-:Y:S01]  /*0e50*/  LOP3.LUT R0, R76, 0x1f, RZ, 0xc0, !PT ;  /* 0x0000001f4c007812 */ /* 0x000fe200078ec0ff */
[----:B------:R-:W-:Y:S02]  /*0e60*/  UISETP.NE.AND UP4, UPT, UR17, URZ, UPT ;  /* 0x000000ff1100728c */ /* 0x000fe4000bf85270 */
[----:B-1----:R-:W-:-:S09]  /*0e70*/  UISETP.EQ.U32.AND UP5, UPT, UR4, 0x1, UPT ;  /* 0x000000010400788c */ /* 0x002fd2000bfa2070 */
[----:B------:R-:W-:Y:S05]  /*0e80*/  BRA.U !UP5, `(.L_x_16) ;  /* 0x000000010d087547 */ /* 0x000fea000b800000 */
[----:B---34-:R-:W-:Y:S01]  /*0e90*/  UCGABAR_ARV ;  /* 0x00000000000079c7 */ /* 0x018fe20008000000 */
[----:B------:R-:W-:Y:S05]  /*0ea0*/  BRA `(.L_x_17) ;  /* 0x0000000000047947 */ /* 0x000fea0003800000 */
.L_x_16:
[----:B---34-:R-:W-:Y:S01]  /*0eb0*/  NOP ;  /* 0x0000000000007918 */ /* 0x018fe20000000000 */
.L_x_17:
[----:B------:R-:W1:Y:S01]  /*0ec0*/  S2UR UR8, SR_CTAID.X ;  /* 0x00000000000879c3 */ /* 0x000e620000002500 */
[----:B------:R-:W-:-:S05]  /*0ed0*/  CS2R.32 R66, SR_CgaSize ;  /* 0x0000000000427805 */ /* 0x000fca0000008a00 */
[----:B------:R-:W-:-:S05]  /*0ee0*/  IMAD R66, R66, -0xa0, RZ ;  /* 0xffffff6042427824 */ /* 0x000fca00078e02ff */
[----:B------:R-:W-:-:S14]  /*0ef0*/  R2UR UR5, R66 ;  /* 0x00000000420572ca */ /* 0x000fdc00000e0000 */
[----:B------:R-:W2:Y:S01]  /*0f00*/  LDCU UR5, c[0x0][UR5+0x2b0] ;  /* 0x00005600050577ac */ /* 0x000ea20008000800 */
[----:B------:R-:W-:-:S05]  /*0f10*/  CS2R.32 R66, SR_CgaSize ;  /* 0x0000000000427805 */ /* 0x000fca0000008a00 */
[----:B------:R-:W-:-:S05]  /*0f20*/  IMAD R66, R66, -0xa0, RZ ;  /* 0xffffff6042427824 */ /* 0x000fca00078e02ff */
[----:B------:R-:W-:-:S14]  /*0f30*/  R2UR UR4, R66 ;  /* 0x00000000420472ca */ /* 0x000fdc00000e0000 */
[----:B------:R-:W3:Y:S01]  /*0f40*/  LDCU UR4, c[0x0][UR4+0x2b4] ;  /* 0x00005680040477ac */ /* 0x000ee20008000800 */
[----:B------:R-:W4:Y:S01]  /*0f50*/  S2UR UR7, SR_CTAID.Y ;  /* 0x00000000000779c3 */ /* 0x000f220000002600 */
[----:B------:R-:W-:-:S05]  /*0f60*/  CS2R.32 R66, SR_CgaSize ;  /* 0x0000000000427805 */ /* 0x000fca0000008a00 */
[----:B------:R-:W-:-:S05]  /*0f70*/  IMAD R66, R66, -0xa0, RZ ;  /* 0xffffff6042427824 */ /* 0x000fca00078e02ff */
[----:B------:R-:W-:-:S14]  /*0f80*/  R2UR UR9, R66 ;  /* 0x00000000420972ca */ /* 0x000fdc00000e0000 */
[----:B------:R-:W3:Y:S01]  /*0f90*/  LDCU UR9, c[0x0][UR9+0x2a0] ;  /* 0x00005400090977ac */ /* 0x000ee20008000800 */
[----:B------:R-:W-:-:S05]  /*0fa0*/  CS2R.32 R66, SR_CgaSize ;  /* 0x0000000000427805 */ /* 0x000fca0000008a00 */
[----:B------:R-:W-:-:S05]  /*0fb0*/  IMAD R66, R66, -0xa0, RZ ;  /* 0xffffff6042427824 */ /* 0x000fca00078e02ff */
[----:B------:R-:W-:-:S14]  /*0fc0*/  R2UR UR10, R66 ;  /* 0x00000000420a72ca */ /* 0x000fdc00000e0000 */
[----:B------:R-:W3:Y:S01]  /*0fd0*/  LDCU UR10, c[0x0][UR10+0x2a4] ;  /* 0x000054800a0a77ac */ /* 0x000ee20008000800 */
[----:B------:R-:W3:Y:S01]  /*0fe0*/  S2UR UR11, SR_CgaCtaId ;  /* 0x00000000000b79c3 */ /* 0x000ee20000008800 */
[----:B------:R-:W3:Y:S01]  /*0ff0*/  LDCU UR21, c[0x0][0xb24] ;  /* 0x00016480ff1577ac */ /* 0x000ee20008000800 */
[----:B------:R-:W3:Y:S01]  /*1000*/  LDCU UR42, c[0x0][0xb24] ;  /* 0x00016480ff2a77ac */ /* 0x000ee20008000800 */
[----:B-1----:R-:W-:-:S05]  /*1010*/  I2FP.F32.U32 R3, UR8 ;  /* 0x0000000800037c45 */ /* 0x002fca0008201000 */
[----:B------:R-:W1:Y:S01]  /*1020*/  S2UR UR36, SR_CTAID.Z ;  /* 0x00000000002479c3 */ /* 0x000e620000002700 */
[----:B------:R-:W1:Y:S01]  /*1030*/  LDCU UR27, c[0x0][0xb30] ;  /* 0x00016600ff1b77ac */ /* 0x000e620008000800 */
[----:B--2---:R-:W-:Y:S01]  /*1040*/  FMUL R3, R3, UR5 ;  /* 0x0000000503037c20 */ /* 0x004fe20008400000 */
[----:B------:R-:W-:Y:S01]  /*1050*/  UMOV UR16, UR8 ;  /* 0x0000000800107c82 */ /* 0x000fe20008000000 */
[----:B----4-:R-:W-:Y:S01]  /*1060*/  I2FP.F32.U32 R2, UR7 ;  /* 0x0000000700027c45 */ /* 0x010fe20008201000 */
[----:B------:R-:W-:-:S03]  /*1070*/  UMOV UR20, UR7 ;  /* 0x0000000700147c82 */ /* 0x000fc60008000000 */
[----:B------:R-:W2:Y:S01]  /*1080*/  F2I.U32.TRUNC.NTZ R3, R3 ;  /* 0x0000000300037305 */ /* 0x000ea2000020f000 */
[----:B---3--:R-:W-:Y:S01]  /*1090*/  UISETP.GE.AND UP2, UPT, UR21, 0x1, UPT ;  /* 0x000000011500788c */ /* 0x008fe2000bf46270 */
[----:B------:R-:W-:Y:S01]  /*10a0*/  FMUL R2, R2, UR4 ;  /* 0x0000000402027c20 */ /* 0x000fe20008400000 */
[----:B------:R-:W-:-:S05]  /*10b0*/  USHF.L.U32 UR28, UR11, 0x9, URZ ;  /* 0x000000090b1c7899 */ /* 0x000fca00080006ff */
[----:B------:R-:W3:Y:S01]  /*10c0*/  F2I.U32.TRUNC.NTZ R2, R2 ;  /* 0x0000000200027305 */ /* 0x000ee2000020f000 */
[----:B--2---:R-:W-:Y:S02]  /*10d0*/  R2UR UR4, R3 ;  /* 0x00000000030472ca */ /* 0x004fe400000e0000 */
[----:B---3--:R-:W-:Y:S02]  /*10e0*/  R2UR UR6, R2 ;  /* 0x00000000020672ca */ /* 0x008fe400000e0000 */
[----:B------:R-:W-:-:S09]  /*10f0*/  PRMT R2, RZ, 0x7610, R2 ;  /* 0x00007610ff027816 */ /* 0x000fd20000000002 */
[----:B------:R-:W-:-:S04]  /*1100*/  UIADD3 UR5, UPT, UPT, -UR4, URZ, URZ ;  /* 0x000000ff04057290 */ /* 0x000fc8000fffe1ff */
[----:B------:R-:W-:Y:S02]  /*1110*/  UIMAD UR5, UR9, UR5, UR8 ;  /* 0x00000005090572a4 */ /* 0x000fe4000f8e0208 */
[----:B------:R-:W-:-:S04]  /*1120*/  UIADD3 UR4, UPT, UPT, -UR6, URZ, URZ ;  /* 0x000000ff06047290 */ /* 0x000fc8000fffe1ff */
[----:B------:R-:W-:Y:S01]  /*1130*/  IMAD.U32 R66, RZ, RZ, UR5 ;  /* 0x00000005ff427e24 */ /* 0x000fe2000f8e00ff */
[----:B------:R-:W-:-:S06]  /*1140*/  UIMAD UR4, UR10, UR4, UR7 ;  /* 0x000000040a0472a4 */ /* 0x000fcc000f8e0207 */
[----:B------:R-:W-:Y:S01]  /*1150*/  IMAD.U32 R65, RZ, RZ, UR4 ;  /* 0x00000004ff417e24 */ /* 0x000fe2000f8e00ff */
[----:B-1----:R-:W-:Y:S06]  /*1160*/  BRA.U UP4, `(.L_x_18) ;  /* 0x0000000104487547 */ /* 0x002fec000b800000 */
[----:B------:R-:W-:Y:S02]  /*1170*/  R2UR UR4, R65 ;  /* 0x00000000410472ca */ /* 0x000fe400000e0000 */
[----:B------:R-:W-:-:S11]  /*1180*/  R2UR UR6, R66 ;  /* 0x00000000420672ca */ /* 0x000fd600000e0000 */
[----:B------:R-:W-:Y:S02]  /*1190*/  UISETP.NE.AND UP0, UPT, UR4, URZ, UPT ;  /* 0x000000ff0400728c */ /* 0x000fe4000bf05270 */
[----:B------:R-:W-:Y:S02]  /*11a0*/  UISETP.NE.AND UP1, UPT, UR4, 0x1, UPT ;  /* 0x000000010400788c */ /* 0x000fe4000bf25270 */
[----:B------:R-:W-:Y:S02]  /*11b0*/  UISETP.EQ.OR UP0, UPT, UR6, URZ, !UP0 ;  /* 0x000000ff0600728c */ /* 0x000fe4000c702670 */
[----:B------:R-:W-:Y:S02]  /*11c0*/  USEL UR5, URZ, 0x2, UP1 ;  /* 0x00000002ff057887 */ /* 0x000fe40008800000 */
[----:B------:R-:W-:Y:S02]  /*11d0*/  USEL UR8, URZ, 0x1, !UP0 ;  /* 0x00000001ff087887 */ /* 0x000fe4000c000000 */
[----:B------:R-:W-:-:S02]  /*11e0*/  UISETP.NE.AND UP0, UPT, UR4, 0x2, UPT ;  /* 0x000000020400788c */ /* 0x000fc4000bf05270 */
[----:B------:R-:W-:Y:S02]  /*11f0*/  UISETP.NE.AND UP1, UPT, UR4, 0x3, UPT ;  /* 0x000000030400788c */ /* 0x000fe4000bf25270 */
[----:B------:R-:W-:Y:S02]  /*1200*/  USEL UR4, URZ, 0x4, UP0 ;  /* 0x00000004ff047887 */ /* 0x000fe40008000000 */
[----:B------:R-:W-:Y:S02]  /*1210*/  UISETP.NE.AND UP0, UPT, UR6, URZ, UPT ;  /* 0x000000ff0600728c */ /* 0x000fe4000bf05270 */
[----:B------:R-:W-:Y:S02]  /*1220*/  USEL UR6, URZ, 0x8, UP1 ;  /* 0x00000008ff067887 */ /* 0x000fe40008800000 */
[----:B------:R-:W-:Y:S02]  /*1230*/  USEL UR7, UR5, 0x2, UP0 ;  /* 0x0000000205077887 */ /* 0x000fe40008000000 */
[----:B------:R-:W-:-:S02]  /*1240*/  USEL UR4, UR4, 0x4, UP0 ;  /* 0x0000000404047887 */ /* 0x000fc40008000000 */
[----:B------:R-:W-:Y:S02]  /*1250*/  USEL UR5, UR6, 0x8, UP0 ;  /* 0x0000000806057887 */ /* 0x000fe40008000000 */
[----:B------:R-:W-:-:S04]  /*1260*/  UIADD3 UR4, UPT, UPT, UR4, UR7, UR8 ;  /* 0x0000000704047290 */ /* 0x000fc8000fffe008 */
[----:B------:R-:W-:-:S06]  /*1270*/  UIADD3 UR4, UPT, UPT, UR4, UR5, URZ ;  /* 0x0000000504047290 */ /* 0x000fcc000fffe0ff */
[----:B------:R-:W-:Y:S02]  /*1280*/  IMAD.U32 R2, RZ, RZ, UR4 ;  /* 0x00000004ff027e24 */ /* 0x000fe4000f8e00ff */
.L_x_18:
[----:B------:R-:W-:Y:S05]  /*1290*/  BRA.U !UP2, `(.L_x_19) ;  /* 0x000000010ad47547 */ /* 0x000fea000b800000 */
[----:B------:R-:W1:Y:S01]  /*12a0*/  LDCU.128 UR12, c[0x0][0xb10] ;  /* 0x00016200ff0c77ac */ /* 0x000e620008000c00 */
[----:B------:R-:W2:Y:S01]  /*12b0*/  LDCU UR6, c[0x0][0x370] ;  /* 0x00006e00ff0677ac */ /* 0x000ea20008000800 */
[----:B------:R-:W3:Y:S01]  /*12c0*/  LDCU UR5, c[0x0][0x374] ;  /* 0x00006e80ff0577ac */ /* 0x000ee20008000800 */
[----:B------:R-:W4:Y:S01]  /*12d0*/  LDCU UR26, c[0x0][0xb0c] ;  /* 0x00016180ff1a77ac */ /* 0x000f220008000800 */
[----:B------:R-:W4:Y:S01]  /*12e0*/  LDCU UR4, c[0x0][0xb20] ;  /* 0x00016400ff0477ac */ /* 0x000f220008000800 */
[----:B------:R-:W4:Y:S01]  /*12f0*/  LDCU.64 UR8, c[0x0][0xb28] ;  /* 0x00016500ff0877ac */ /* 0x000f220008000a00 */
[----:B-1----:R-:W-:Y:S02]  /*1300*/  UISETP.NE.AND UP0, UPT, UR14, 0x1, UPT ;  /* 0x000000010e00788c */ /* 0x002fe4000bf05270 */
[----:B---3--:R-:W-:Y:S02]  /*1310*/  UIMAD.WIDE.U32 UR10, UR5, UR15, URZ ;  /* 0x0000000f050a72a5 */ /* 0x008fe4000f8e00ff */
[----:B--2---:R-:W-:-:S02]  /*1320*/  UIMAD.WIDE.U32 UR22, UR6, UR12, URZ ;  /* 0x0000000c061672a5 */ /* 0x004fc4000f8e00ff */
[----:B----4-:R-:W-:Y:S02]  /*1330*/  UISETP.NE.AND UP1, UPT, UR26, 0x1, UPT ;  /* 0x000000011a00788c */ /* 0x010fe4000bf25270 */
[----:B------:R-:W-:Y:S01]  /*1340*/  UISETP.NE.AND UP2, UPT, UR21, 0x1, UPT ;  /* 0x000000011500788c */ /* 0x000fe2000bf45270 */
[----:B------:R-:W-:Y:S02]  /*1350*/  UMOV UR10, UR11 ;  /* 0x0000000b000a7c82 */ /* 0x000fe40008000000 */
[----:B------:R-:W-:Y:S01]  /*1360*/  UMOV UR22, UR23 ;  /* 0x0000001700167c82 */ /* 0x000fe20008000000 */
[----:B------:R-:W-:Y:S02]  /*1370*/  @UP0 USHF.R.U32.HI UR5, URZ, UR4, UR10 ;  /* 0x00000004ff050299 */ /* 0x000fe4000801160a */
[----:B------:R-:W-:Y:S02]  /*1380*/  UIMAD.WIDE.U32 UR24, UR20, UR15, URZ ;  /* 0x0000000f141872a5 */ /* 0x000fe4000f8e00ff */
[----:B------:R-:W-:-:S02]  /*1390*/  UIMAD.WIDE.U32 UR10, UR5, UR8, URZ ;  /* 0x00000008050a72a5 */ /* 0x000fc4000f8e00ff */
[----:B------:R-:W-:Y:S02]  /*13a0*/  @UP1 USHF.R.U32.HI UR6, URZ, UR13, UR22 ;  /* 0x0000000dff061299 */ /* 0x000fe40008011616 */
[----:B------:R-:W-:Y:S02]  /*13b0*/  UIMAD.WIDE.U32 UR18, UR16, UR12, URZ ;  /* 0x0000000c101272a5 */ /* 0x000fe4000f8e00ff */
[----:B------:R-:W-:Y:S01]  /*13c0*/  UIMAD.WIDE.U32 UR22, UR6, UR8, URZ ;  /* 0x00000008061672a5 */ /* 0x000fe2000f8e00ff */
[----:B------:R-:W-:Y:S01]  /*13d0*/  UMOV UR24, UR25 ;  /* 0x0000001900187c82 */ /* 0x000fe20008000000 */
[----:B------:R-:W-:Y:S01]  /*13e0*/  UMOV UR10, UR11 ;  /* 0x0000000b000a7c82 */ /* 0x000fe20008000000 */
[----:B------:R-:W-:Y:S02]  /*13f0*/  USHF.R.U32.HI UR24, URZ, UR4, UR24 ;  /* 0x00000004ff187299 */ /* 0x000fe40008011618 */
[----:B------:R-:W-:Y:S02]  /*1400*/  @UP2 USHF.R.U32.HI UR5, URZ, UR9, UR10 ;  /* 0x00000009ff052299 */ /* 0x000fe4000801160a */
[----:B------:R-:W-:Y:S01]  /*1410*/  UMOV UR7, UR23 ;  /* 0x0000001700077c82 */ /* 0x000fe20008000000 */
[----:B------:R-:W-:Y:S01]  /*1420*/  UMOV UR18, UR19 ;  /* 0x0000001300127c82 */ /* 0x000fe20008000000 */
[----:B------:R-:W-:-:S02]  /*1430*/  @UP2 USHF.R.U32.HI UR6, URZ, UR9, UR7 ;  /* 0x00000009ff062299 */ /* 0x000fc40008011607 */
[----:B------:R-:W-:Y:S02]  /*1440*/  USHF.R.U32.HI UR18, URZ, UR13, UR18 ;  /* 0x0000000dff127299 */ /* 0x000fe40008011612 */
[----:B------:R-:W-:Y:S02]  /*1450*/  USEL UR4, UR20, UR24, !UP0 ;  /* 0x0000001814047287 */ /* 0x000fe4000c000000 */
[----:B------:R-:W-:Y:S02]  /*1460*/  UIMAD UR7, UR5, UR21, URZ ;  /* 0x00000015050772a4 */ /* 0x000fe4000f8e02ff */
[----:B------:R-:W-:Y:S02]  /*1470*/  USEL UR5, UR16, UR18, !UP1 ;  /* 0x0000001210057287 */ /* 0x000fe4000c800000 */
[----:B------:R-:W-:Y:S02]  /*1480*/  UIMAD UR12, UR6, UR21, URZ ;  /* 0x00000015060c72a4 */ /* 0x000fe4000f8e02ff */
[----:B------:R-:W-:-:S02]  /*1490*/  UISETP.GE.AND UP0, UPT, UR4, UR7, UPT ;  /* 0x000000070400728c */ /* 0x000fc4000bf06270 */
[----:B------:R-:W-:Y:S02]  /*14a0*/  UIMAD.WIDE.U32 UR10, UR4, UR8, URZ ;  /* 0x00000008040a72a5 */ /* 0x000fe4000f8e00ff */
[----:B------:R-:W-:Y:S02]  /*14b0*/  UISETP.GE.OR UP0, UPT, UR5, UR12, UP0 ;  /* 0x0000000c0500728c */ /* 0x000fe40008706670 */
[----:B------:R-:W-:Y:S02]  /*14c0*/  UIMAD.WIDE.U32 UR12, UR5, UR8, URZ ;  /* 0x00000008050c72a5 */ /* 0x000fe4000f8e00ff */
[----:B------:R-:W-:Y:S01]  /*14d0*/  UIADD3 UR10, UPT, UPT, -UR4, URZ, URZ ;  /* 0x000000ff040a7290 */ /* 0x000fe2000fffe1ff */
[----:B------:R-:W-:Y:S01]  /*14e0*/  UMOV UR8, UR11 ;  /* 0x0000000b00087c82 */ /* 0x000fe20008000000 */
[----:B------:R-:W-:Y:S02]  /*14f0*/  UIADD3 UR11, UPT, UPT, -UR5, URZ, URZ ;  /* 0x000000ff050b7290 */ /* 0x000fe4000fffe1ff */
[----:B------:R-:W-:-:S03]  /*1500*/  USHF.R.U32.HI UR8, URZ, UR9, UR8 ;  /* 0x00000009ff087299 */ /* 0x000fc60008011608 */
[----:B------:R-:W-:Y:S01]  /*1510*/  @!UP0 UMOV UR7, UR13 ;  /* 0x0000000d00078c82 */ /* 0x000fe20008000000 */
[----:B------:R-:W-:Y:S02]  /*1520*/  UIMAD UR20, UR14, UR10, UR20 ;  /* 0x0000000a0e1472a4 */ /* 0x000fe4000f8e0214 */
[----:B------:R-:W-:Y:S02]  /*1530*/  USEL UR8, UR4, UR8, !UP2 ;  /* 0x0000000804087287 */ /* 0x000fe4000d000000 */
[----:B------:R-:W-:Y:S02]  /*1540*/  @!UP0 USHF.R.U32.HI UR7, URZ, UR9, UR7 ;  /* 0x00000009ff078299 */ /* 0x000fe40008011607 */
[----:B------:R-:W-:Y:S02]  /*1550*/  UIADD3 UR9, UPT, UPT, -UR8, URZ, URZ ;  /* 0x000000ff08097290 */ /* 0x000fe4000fffe1ff */
[----:B------:R-:W-:Y:S02]  /*1560*/  @!UP0 USEL UR7, UR5, UR7, !UP2 ;  /* 0x0000000705078287 */ /* 0x000fe4000d000000 */
[----:B------:R-:W-:-:S02]  /*1570*/  UIMAD UR9, UR21, UR9, UR4 ;  /* 0x00000009150972a4 */ /* 0x000fc4000f8e0204 */
[----:B------:R-:W-:Y:S02]  /*1580*/  @!UP0 UIADD3 UR8, UPT, UPT, UR8, -UR7, URZ ;  /* 0x8000000708088290 */ /* 0x000fe4000fffe0ff */
[----:B------:R-:W-:Y:S02]  /*1590*/  @!UP0 UIMAD UR6, UR9, UR6, UR7 ;  /* 0x00000006090682a4 */ /* 0x000fe4000f8e0207 */
[----:B------:R-:W-:Y:S02]  /*15a0*/  @!UP0 UIMAD UR4, UR8, UR21, UR5 ;  /* 0x00000015080482a4 */ /* 0x000fe4000f8e0205 */
[----:B------:R-:W-:Y:S02]  /*15b0*/  UIMAD UR16, UR26, UR11, UR16 ;  /* 0x0000000b1a1072a4 */ /* 0x000fe4000f8e0210 */
[----:B------:R-:W-:Y:S01]  /*15c0*/  UIMAD UR20, UR4, UR14, UR20 ;  /* 0x0000000e041472a4 */ /* 0x000fe2000f8e0214 */
[----:B------:R-:W-:Y:S02]  /*15d0*/  @!UP0 UMOV UR5, UR6 ;  /* 0x0000000600058c82 */ /* 0x000fe40008000000 */
[----:B------:R-:W-:-:S12]  /*15e0*/  UIMAD UR16, UR5, UR26, UR16 ;  /* 0x0000001a051072a4 */ /* 0x000fd8000f8e0210 */
.L_x_19:
[----:B------:R-:W-:Y:S02]  /*15f0*/  UISETP.NE.AND UP1, UPT, UR27, 0x1, UPT ;  /* 0x000000011b00788c */ /* 0x000fe4000bf25270 */
[----:B------:R-:W-:Y:S02]  /*1600*/  UISETP.NE.AND UP0, UPT, UR17, 0x2, UPT ;  /* 0x000000021100788c */ /* 0x000fe4000bf05270 */
[----:B------:R-:W-:-:S05]  /*1610*/  ULOP3.LUT UR28, UR28, 0x600, URZ, 0xc0, !UPT ;  /* 0x000006001c1c7892 */ /* 0x000fca000f8ec0ff */
[----:B------:R-:W-:Y:S07]  /*1620*/  BRA.U UP1, `(.L_x_20) ;  /* 0x0000000101447547 */ /* 0x000fee000b800000 */
[----:B------:R-:W1:Y:S01]  /*1630*/  LDCU.128 UR8, c[0x0][0xb10] ;  /* 0x00016200ff0877ac */ /* 0x000e620008000c00 */
[----:B------:R-:W2:Y:S01]  /*1640*/  LDCU UR12, c[0x0][0xb0c] ;  /* 0x00016180ff0c77ac */ /* 0x000ea20008000800 */
[----:B------:R-:W3:Y:S01]  /*1650*/  LDCU UR13, c[0x0][0xb20] ;  /* 0x00016400ff0d77ac */ /* 0x000ee20008000800 */
[----:B-1----:R-:W-:Y:S02]  /*1660*/  UIMAD.WIDE.U32 UR6, UR16, UR8, URZ ;  /* 0x00000008100672a5 */ /* 0x002fe4000f8e00ff */
[----:B------:R-:W-:Y:S02]  /*1670*/  UIMAD.WIDE.U32 UR4, UR20, UR11, URZ ;  /* 0x0000000b140472a5 */ /* 0x000fe4000f8e00ff */
[----:B--2---:R-:W-:Y:S02]  /*1680*/  UISETP.NE.AND UP2, UPT, UR12, 0x1, UPT ;  /* 0x000000010c00788c */ /* 0x004fe4000bf45270 */
[----:B------:R-:W-:Y:S01]  /*1690*/  UISETP.NE.AND UP1, UPT, UR10, 0x1, UPT ;  /* 0x000000010a00788c */ /* 0x000fe2000bf25270 */
[----:B------:R-:W-:-:S02]  /*16a0*/  UMOV UR6, UR7 ;  /* 0x0000000700067c82 */ /* 0x000fc40008000000 */
[----:B------:R-:W-:Y:S01]  /*16b0*/  UMOV UR4, UR5 ;  /* 0x0000000500047c82 */ /* 0x000fe20008000000 */
[----:B------:R-:W-:Y:S02]  /*16c0*/  USHF.R.U32.HI UR6, URZ, UR9, UR6 ;  /* 0x00000009ff067299 */ /* 0x000fe40008011606 */
[----:B---3--:R-:W-:Y:S02]  /*16d0*/  USHF.R.U32.HI UR4, URZ, UR13, UR4 ;  /* 0x0000000dff047299 */ /* 0x008fe40008011604 */
[----:B------:R-:W-:Y:S02]  /*16e0*/  USEL UR5, UR16, UR6, !UP2 ;  /* 0x0000000610057287 */ /* 0x000fe4000d000000 */
[----:B------:R-:W-:-:S04]  /*16f0*/  USEL UR4, UR20, UR4, !UP1 ;  /* 0x0000000414047287 */ /* 0x000fc8000c800000 */
[----:B------:R-:W-:Y:S02]  /*1700*/  UIADD3 UR6, UPT, UPT, UR5, -UR4, URZ ;  /* 0x8000000405067290 */ /* 0x000fe4000fffe0ff */
[----:B------:R-:W-:Y:S02]  /*1710*/  UIADD3 UR4, UPT, UPT, -UR5, UR4, URZ ;  /* 0x0000000405047290 */ /* 0x000fe4000fffe1ff */
[----:B------:R-:W-:Y:S02]  /*1720*/  UIMAD UR20, UR6, UR10, UR20 ;  /* 0x0000000a061472a4 */ /* 0x000fe4000f8e0214 */
[----:B------:R-:W-:-:S12]  /*1730*/  UIMAD UR16, UR4, UR12, UR16 ;  /* 0x0000000c041072a4 */ /* 0x000fd8000f8e0210 */
.L_x_20:
[----:B------:R-:W-:Y:S05]  /*1740*/  BRA.U !UP5, `(.L_x_21) ;  /* 0x000000010d0c7547 */ /* 0x000fea000b800000 */
[----:B------:R-:W-:Y:S01]  /*1750*/  UCGABAR_WAIT ;  /* 0x0000000000007dc7 */ /* 0x000fe20008000000 */
[----:B------:R-:W-:Y:S01]  /*1760*/  CCTL.IVALL ;  /* 0x00000000ff00798f */ /* 0x000fe20002000000 */
[----:B------:R-:W-:Y:S05]  /*1770*/  BRA `(.L_x_22) ;  /* 0x0000000000047947 */ /* 0x000fea0003800000 */
.L_x_21:
[----:B------:R-:W-:Y:S06]  /*1780*/  BAR.SYNC.DEFER_BLOCKING 0x0 ;  /* 0x0000000000007b1d */ /* 0x000fec0000010000 */
.L_x_22:
[----:B------:R-:W-:Y:S05]  /*1790*/  BRA.U UP0, `(.L_x_23) ;  /* 0x0000001500547547 */ /* 0x000fea000b800000 */
[----:B------:R-:W1:Y:S01]  /*17a0*/  LDCU UR6, c[0x0][0x38c] ;  /* 0x00007180ff0677ac */ /* 0x000e620008000800 */
[----:B------:R-:W2:Y:S01]  /*17b0*/  S2UR UR8, SR_CgaCtaId ;  /* 0x00000000000879c3 */ /* 0x000ea20000008800 */
[----:B------:R-:W-:Y:S01]  /*17c0*/  PLOP3.LUT P1, PT, PT, PT, UP3, 0x80, 0x8 ;  /* 0x000000000008781c */ /* 0x000fe20003f2f038 */
[----:B------:R-:W-:Y:S01]  /*17d0*/  IMAD.MOV.U32 R12, RZ, RZ, 0x1 ;  /* 0x00000001ff0c7424 */ /* 0x000fe200078e00ff */
[----:B------:R-:W-:Y:S01]  /*17e0*/  UMOV UR7, 0x400 ;  /* 0x0000040000077882 */ /* 0x000fe20000000000 */
[----:B------:R-:W-:Y:S01]  /*17f0*/  UISETP.NE.AND UP1, UPT, UR17, URZ, UPT ;  /* 0x000000ff1100728c */ /* 0x000fe2000bf25270 */
[----:B------:R-:W-:Y:S02]  /*1800*/  ISETP.EQ.OR P2, PT, R0, RZ, P3 ;  /* 0x000000ff0000720c */ /* 0x000fe40001f42670 */
[----:B------:R-:W-:Y:S02]  /*1810*/  CS2R R10, SRZ ;  /* 0x00000000000a7805 */ /* 0x000fe4000001ff00 */
[----:B------:R-:W-:Y:S01]  /*1820*/  PLOP3.LUT P1, PT, P1, PT, PT, 0x8, 0x80 ;  /* 0x000000000080781c */ /* 0x000fe20000f2e170 */
[----:B------:R-:W-:Y:S01]  /*1830*/  IMAD.MOV.U32 R9, RZ, RZ, RZ ;  /* 0x000000ffff097224 */ /* 0x000fe200078e00ff */
[----:B------:R-:W3:Y:S01]  /*1840*/  LDCU UR40, c[0x0][0x370] ;  /* 0x00006e00ff2877ac */ /* 0x000ee20008000800 */
[----:B------:R-:W-:Y:S01]  /*1850*/  IMAD.MOV.U32 R8, RZ, RZ, 0x1 ;  /* 0x00000001ff087424 */ /* 0x000fe200078e00ff */
[----:B------:R-:W4:Y:S01]  /*1860*/  LDCU.64 UR26, c[0x0][0x348] ;  /* 0x00006900ff1a77ac */ /* 0x000f220008000a00 */
[----:B-1----:R-:W-:-:S02]  /*1870*/  UIADD3 UR5, UPT, UPT, UR6, 0x1f, URZ ;  /* 0x0000001f06057890 */ /* 0x002fc4000fffe0ff */
[----:B------:R-:W-:Y:S02]  /*1880*/  USHF.R.U32.HI UR45, URZ, 0x5, UR28 ;  /* 0x00000005ff2d7899 */ /* 0x000fe4000801161c */
[----:B------:R-:W-:Y:S02]  /*1890*/  USHF.R.S32.HI UR4, URZ, 0x1f, UR5 ;  /* 0x0000001fff047899 */ /* 0x000fe40008011405 */
[----:B------:R-:W-:Y:S02]  /*18a0*/  UIADD3 UR46, UPT, UPT, UR6, 0x3e, URZ ;  /* 0x0000003e062e7890 */ /* 0x000fe4000fffe0ff */
[----:B------:R-:W-:Y:S02]  /*18b0*/  ULEA.HI UR4, UR4, UR5, URZ, 0x5 ;  /* 0x0000000504047291 */ /* 0x000fe4000f8f28ff */
[----:B------:R-:W-:Y:S02]  /*18c0*/  UIADD3 UR5, UPT, UPT, UR6, -0x1, URZ ;  /* 0xffffffff06057890 */ /* 0x000fe4000fffe0ff */
[----:B------:R-:W-:-:S02]  /*18d0*/  USHF.R.S32.HI UR43, URZ, 0x5, UR4 ;  /* 0x00000005ff2b7899 */ /* 0x000fc40008011404 */
[----:B------:R-:W-:Y:S02]  /*18e0*/  UISETP.GE.U32.AND UP2, UPT, UR5, -0x3f, UPT ;  /* 0xffffffc10500788c */ /* 0x000fe4000bf46070 */
[----:B------:R-:W-:Y:S02]  /*18f0*/  UISETP.LT.U32.AND UP0, UPT, UR43, 0x8, UPT ;  /* 0x000000082b00788c */ /* 0x000fe4000bf01070 */
[----:B--2---:R-:W-:Y:S02]  /*1900*/  ULEA UR7, UR8, UR7, 0x18 ;  /* 0x0000000708077291 */ /* 0x004fe4000f8ec0ff */
[----:B------:R-:W-:Y:S02]  /*1910*/  USEL UR41, UR43, 0x8, UP0 ;  /* 0x000000082b297887 */ /* 0x000fe40008000000 */
[----:B------:R-:W-:Y:S02]  /*1920*/  ULEA UR29, UR28, UR7, 0x2 ;  /* 0x000000071c1d7291 */ /* 0x000fe4000f8e10ff */
[----:B------:R-:W-:-:S02]  /*1930*/  UIADD3 UR21, UPT, UPT, UR41, -0x1, URZ ;  /* 0xffffffff29157890 */ /* 0x000fc4000fffe0ff */
[----:B------:R-:W-:Y:S01]  /*1940*/  @UP2 UIADD3 UR21, UPT, UPT, UR41, URZ, URZ ;  /* 0x000000ff29152290 */ /* 0x000fe2000fffe0ff */
[----:B------:R-:W1:Y:S01]  /*1950*/  LDCU UR39, c[0x0][0x374] ;  /* 0x00006e80ff2777ac */ /* 0x000e620008000800 */
[----:B------:R-:W-:Y:S02]  /*1960*/  USEL UR24, UR48, 0x2, UP1 ;  /* 0x0000000230187887 */ /* 0x000fe40008800000 */
[----:B------:R-:W-:Y:S02]  /*1970*/  UIADD3 UR29, UPT, UPT, UR29, 0x8800, URZ ;  /* 0x000088001d1d7890 */ /* 0x000fe4000fffe0ff */
[----:B------:R-:W-:Y:S02]  /*1980*/  UIADD3 UR44, UPT, UPT, UR43, -UR41, URZ ;  /* 0x800000292b2c7290 */ /* 0x000fe4000fffe0ff */
[----:B------:R-:W-:Y:S01]  /*1990*/  UIADD3 UR21, UPT, UPT, UR21, 0x1, URZ ;  /* 0x0000000115157890 */ /* 0x000fe2000fffe0ff */
[----:B---34-:R-:W-:-:S11]  /*19a0*/  UMOV UR5, URZ ;  /* 0x000000ff00057c82 */ /* 0x018fd60008000000 */
.L_x_43:
[----:B------:R-:W2:Y:S02]  /*19b0*/  S2UR UR4, SR_CgaCtaId ;  /* 0x00000000000479c3 */ /* 0x000ea40000008800 */
[----:B--2---:R-:W-:-:S09]  /*19c0*/  UISETP.NE.AND UP0, UPT, UR4, URZ, UPT ;  /* 0x000000ff0400728c */ /* 0x004fd2000bf05270 */
[----:B-1----:R-:W-:Y:S05]  /*19d0*/  BRA.U UP0, `(.L_x_24) ;  /* 0x0000000100287547 */ /* 0x002fea000b800000 */
[----:B------:R-:W-:Y:S02]  /*19e0*/  LEA R0, R9, UR7, 0x3 ;  /* 0x0000000709007c11 */ /* 0x000fe4000f8e18ff */
[----:B------:R-:W-:-:S04]  /*19f0*/  SHF.L.U32 R3, R8, 0x1f, RZ ;  /* 0x0000001f08037819 */ /* 0x000fc800000006ff */
[----:B------:R-:W2:Y:S02]  /*1a00*/  SYNCS.PHASECHK.TRANS64.TRYWAIT P0, [R0+URZ+0x140], R3 ;  /* 0x00014003000075a7 */ /* 0x000ea400080011ff */
[----:B--2---:R-:W-:Y:S05]  /*1a10*/  @!P0 BRA `(.L_x_25) ;  /* 0x0000007000d88947 */ /* 0x004fea0003800000 */
.L_x_143:
[----:B------:R3:W-:Y:S01]  /*1a20*/  SYNCS.ARRIVE.TRANS64.A1T0 RZ, [R0+URZ+0x130], RZ ;  /* 0x000130ff00ff79a7 */ /* 0x0007e200081000ff */
[----:B------:R-:W-:-:S05]  /*1a30*/  VIADD R9, R9, 0x1 ;  /* 0x0000000109097836 */ /* 0x000fca0000000000 */
[----:B------:R-:W-:-:S04]  /*1a40*/  ISETP.NE.AND P0, PT, R9, 0x2, PT ;  /* 0x000000020900780c */ /* 0x000fc80003f05270 */
[----:B--2---:R-:W-:Y:S02]  /*1a50*/  SEL R3, RZ, 0x1, P0 ;  /* 0x00000001ff037807 */ /* 0x004fe40000000000 */
[----:B------:R-:W-:Y:S02]  /*1a60*/  SEL R9, R9, RZ, P0 ;  /* 0x000000ff09097207 */ /* 0x000fe40000000000 */
[----:B------:R-:W-:-:S07]  /*1a70*/  LOP3.LUT R8, R8, R3, RZ, 0x3c, !PT ;  /* 0x0000000308087212 */ /* 0x000fce00078e3cff */
.L_x_24:
[----:B------:R-:W-:Y:S01]  /*1a80*/  ULEA UR4, UR5, UR7, 0x3 ;  /* 0x0000000705047291 */ /* 0x000fe2000f8e18ff */
[----:B---3--:R-:W-:Y:S01]  /*1a90*/  SHF.L.U32 R0, R12, 0x1f, RZ ;  /* 0x0000001f0c007819 */ /* 0x008fe200000006ff */
[----:B------:R-:W-:Y:S02]  /*1aa0*/  UISETP.GE.U32.AND UP0, UPT, UR46, 0x3f, UPT ;  /* 0x0000003f2e00788c */ /* 0x000fe4000bf06070 */
[----:B------:R-:W-:Y:S02]  /*1ab0*/  USHF.L.U32 UR11, UR20, 0x7, URZ ;  /* 0x00000007140b7899 */ /* 0x000fe400080006ff */
[----:B------:R-:W-:Y:S01]  /*1ac0*/  ULEA UR35, UR16, UR45, 0x6 ;  /* 0x0000002d10237291 */ /* 0x000fe2000f8e30ff */
[----:B------:R-:W-:Y:S02]  /*1ad0*/  UMOV UR13, URZ ;  /* 0x000000ff000d7c82 */ /* 0x000fe40008000000 */
[----:B------:R2:W3:Y:S02]  /*1ae0*/  SYNCS.PHASECHK.TRANS64.TRYWAIT P0, [UR4+0x40], R0 ;  /* 0x00004000ff0075a7 */ /* 0x0004e40008001104 */
[----:B------:R-:W-:Y:S07]  /*1af0*/  BRA.U !UP0, `(.L_x_26) ;  /* 0x0000000108c07547 */ /* 0x000fee000b800000 */
[----:B------:R-:W-:Y:S01]  /*1b00*/  UMOV UR6, URZ ;  /* 0x000000ff00067c82 */ /* 0x000fe20008000000 */
[----:B------:R-:W-:-:S05]  /*1b10*/  UMOV UR4, UR5 ;  /* 0x0000000500047c82 */ /* 0x000fca0008000000 */
.L_x_32:
[----:B------:R-:W-:Y:S01]  /*1b20*/  ULEA UR33, UR4, UR7, 0x3 ;  /* 0x0000000704217291 */ /* 0x000fe2000f8e18ff */
[----:B---3--:R-:W-:Y:S01]  /*1b30*/  @!P3 MOV R2, 0x6000 ;  /* 0x000060000002b802 */ /* 0x008fe20000000f00 */
[----:B-1-3--:R-:W-:Y:S10]  /*1b40*/  @P0 BRA `(.L_x_27) ;  /* 0x00000000000c0947 */ /* 0x00aff40003800000 */
[----:B------:R-:W-:-:S04]  /*1b50*/  SHF.L.U32 R3, R12, 0x1f, RZ ;  /* 0x0000001f0c037819 */ /* 0x000fc800000006ff */
[----:B------:R-:W3:Y:S02]  /*1b60*/  SYNCS.PHASECHK.TRANS64.TRYWAIT P0, [UR33+0x40], R3 ;  /* 0x00004003ff0075a7 */ /* 0x000ee40008001121 */
[----:B---3--:R-:W-:Y:S05]  /*1b70*/  @!P0 BRA `(.L_x_28) ;  /* 0x0000007000948947 */ /* 0x008fea0003800000 */
.L_x_27:
[----:B------:R3:W-:Y:S01]  /*1b80*/  @!P3 SYNCS.ARRIVE.TRANS64 RZ, [UR33], R2 ;  /* 0x00000002ffffb9a7 */ /* 0x0007e20008000021 */
[----:B------:R-:W-:-:S04]  /*1b90*/  ULOP3.LUT UR5, UR24, 0x2, URZ, 0xfc, !UPT ;  /* 0x0000000218057892 */ /* 0x000fc8000f8efcff */
[----:B------:R-:W-:-:S09]  /*1ba0*/  UISETP.NE.AND UP0, UPT, UR5, 0x2, UPT ;  /* 0x000000020500788c */ /* 0x000fd2000bf05270 */
[----:B------:R-:W-:Y:S05]  /*1bb0*/  BRA.U UP0, `(.L_x_29) ;  /* 0x0000000100047547 */ /* 0x000fea000b800000 */
[----:B-1----:R-:W-:Y:S05]  /*1bc0*/  BPT.TRAP 0x1 ;  /* 0x000000040000795c */ /* 0x002fea0000300000 */
.L_x_29:
[----:B------:R-:W-:Y:S04]  /*1bd0*/  BSSY.RECONVERGENT B0, `(.L_x_30) ;  /* 0x0000003000007945 */ /* 0x000fe80003800200 */
[----:B------:R-:W-:Y:S05]  /*1be0*/  @P2 BRA `(.L_x_31) ;  /* 0x0000000000042947 */ /* 0x000fea0003800000 */
[----:B-1----:R-:W-:Y:S05]  /*1bf0*/  BPT.TRAP 0x1 ;  /* 0x000000040000795c */ /* 0x002fea0000300000 */
.L_x_31:
[----:B-1----:R-:W-:Y:S05]  /*1c00*/  BSYNC.RECONVERGENT B0 ;  /* 0x0000000000007941 */ /* 0x002fea0003800200 */
.L_x_30:
[----:B------:R-:W-:Y:S02]  /*1c10*/  UIADD3 UR5, UPT, UPT, UR4, 0x1, URZ ;  /* 0x0000000104057890 */ /* 0x000fe4000fffe0ff */
[----:B------:R-:W-:Y:S02]  /*1c20*/  UIADD3 UR16, UP1, UPT, UR26, 0x80, URZ ;  /* 0x000000801a107890 */ /* 0x000fe4000ff3e0ff */
[----:B------:R-:W-:Y:S02]  /*1c30*/  UISETP.NE.AND UP0, UPT, UR5, 0x8, UPT ;  /* 0x000000080500788c */ /* 0x000fe4000bf05270 */
[----:B------:R-:W-:Y:S02]  /*1c40*/  USHF.L.U32 UR34, UR6, 0x5, URZ ;  /* 0x0000000506227899 */ /* 0x000fe400080006ff */
[----:B------:R-:W-:Y:S02]  /*1c50*/  USEL UR9, URZ, 0x1, UP0 ;  /* 0x00000001ff097887 */ /* 0x000fe40008000000 */
[----:B------:R-:W-:-:S02]  /*1c60*/  USEL UR5, UR5, URZ, UP0 ;  /* 0x000000ff05057287 */ /* 0x000fc40008000000 */
[----:B------:R-:W-:Y:S02]  /*1c70*/  UIADD3 UR14, UP0, UPT, UR26, 0x180, URZ ;  /* 0x000001801a0e7890 */ /* 0x000fe4000ff1e0ff */
[----:B------:R-:W-:Y:S01]  /*1c80*/  ULEA UR8, UR5, UR7, 0x3 ;  /* 0x0000000705087291 */ /* 0x000fe2000f8e18ff */
[----:B------:R-:W-:Y:S01]  /*1c90*/  LOP3.LUT R12, R12, UR9, RZ, 0x3c, !PT ;  /* 0x000000090c0c7c12 */ /* 0x000fe2000f8e3cff */
[----:B------:R-:W-:Y:S02]  /*1ca0*/  ULEA UR9, UR4, UR28, 0xb ;  /* 0x0000001c04097291 */ /* 0x000fe4000f8e58ff */
[----:B------:R-:W-:Y:S01]  /*1cb0*/  UIADD3.X UR17, UPT, UPT, URZ, UR27, URZ, UP1, !UPT ;  /* 0x0000001bff117290 */ /* 0x000fe20008ffe4ff */
[----:B--2---:R-:W-:Y:S01]  /*1cc0*/  SHF.L.U32 R0, R12, 0x1f, RZ ;  /* 0x0000001f0c007819 */ /* 0x004fe200000006ff */
[----:B------:R-:W-:Y:S02]  /*1cd0*/  ULEA UR9, UR9, UR7, 0x2 ;  /* 0x0000000709097291 */ /* 0x000fe4000f8e10ff */
[----:B------:R-:W-:Y:S01]  /*1ce0*/  UIADD3.X UR15, UPT, UPT, URZ, UR27, URZ, UP0, !UPT ;  /* 0x0000001bff0f7290 */ /* 0x000fe200087fe4ff */
[----:B------:R4:W1:Y:S01]  /*1cf0*/  SYNCS.PHASECHK.TRANS64.TRYWAIT P0, [UR8+0x40], R0 ;  /* 0x00004000ff0075a7 */ /* 0x0008620008001108 */
[----:B------:R-:W-:-:S02]  /*1d00*/  ULEA UR8, UR4, UR7, 0xe ;  /* 0x0000000704087291 */ /* 0x000fc4000f8e70ff */
[----:B------:R-:W-:Y:S02]  /*1d10*/  UIADD3 UR32, UPT, UPT, UR9, 0x8800, URZ ;  /* 0x0000880009207890 */ /* 0x000fe4000fffe0ff */
[----:B------:R-:W-:Y:S01]  /*1d20*/  UIADD3 UR8, UPT, UPT, UR8, 0x18800, URZ ;  /* 0x0001880008087890 */ /* 0x000fe2000fffe0ff */
[----:B------:R-:W-:Y:S01]  /*1d30*/  UMOV UR13, 0xf0000 ;  /* 0x000f0000000d7882 */ /* 0x000fe20000000000 */
[----:B------:R-:W-:Y:S01]  /*1d40*/  UMOV UR18, 0x0 ;  /* 0x0000000000127882 */ /* 0x000fe20000000000 */
[----:B------:R-:W-:Y:S01]  /*1d50*/  UMOV UR19, 0x10000000 ;  /* 0x1000000000137882 */ /* 0x000fe20000000000 */
[----:B------:R-:W-:Y:S01]  /*1d60*/  UMOV UR12, UR36 ;  /* 0x00000024000c7c82 */ /* 0x000fe20008000000 */
[----:B------:R-:W-:Y:S01]  /*1d70*/  UMOV UR9, UR33 ;  /* 0x0000002100097c82 */ /* 0x000fe20008000000 */
[----:B------:R-:W-:Y:S01]  /*1d80*/  UMOV UR10, UR34 ;  /* 0x00000022000a7c82 */ /* 0x000fe20008000000 */
[----:B------:R2:W-:Y:S01]  /*1d90*/  UTMALDG.3D.MULTICAST [UR32], [UR16], UR13, desc[UR18] ;  /* 0x00001220100073b4 */ /* 0x0005e2000801180d */
[----:B------:R-:W-:Y:S01]  /*1da0*/  UIADD3 UR6, UPT, UPT, UR6, 0x1, URZ ;  /* 0x0000000106067890 */ /* 0x000fe2000fffe0ff */
[----:B------:R-:W-:-:S03]  /*1db0*/  UMOV UR4, UR5 ;  /* 0x0000000500047c82 */ /* 0x000fc60008000000 */
[----:B------:R-:W-:Y:S01]  /*1dc0*/  UISETP.NE.AND UP0, UPT, UR6, UR21, UPT ;  /* 0x000000150600728c */ /* 0x000fe2000bf05270 */
[----:B------:R4:W-:Y:S01]  /*1dd0*/  UTMALDG.3D [UR8], [UR14], desc[UR18] ;  /* 0x000012080e0075b4 */ /* 0x0009e20008011000 */
[----:B--2---:R-:W-:-:S07]  /*1de0*/  UMOV UR13, UR21 ;  /* 0x00000015000d7c82 */ /* 0x004fce0008000000 */
[----:B----4-:R-:W-:Y:S05]  /*1df0*/  BRA.U UP0, `(.L_x_32) ;  /* 0xfffffffd00487547 */ /* 0x010fea000b83ffff */
.L_x_26:
[----:B------:R-:W-:Y:S01]  /*1e00*/  ULEA UR4, UR5, UR7, 0x3 ;  /* 0x0000000705047291 */ /* 0x000fe2000f8e18ff */
[----:B--2---:R-:W-:Y:S01]  /*1e10*/  SHF.L.U32 R0, R12, 0x1f, RZ ;  /* 0x0000001f0c007819 */ /* 0x004fe200000006ff */
[----:B------:R-:W-:Y:S01]  /*1e20*/  @!P1 SYNCS.ARRIVE.TRANS64.A1T0 RZ, [UR7+0xc8], RZ ;  /* 0x0000c8ffffff99a7 */ /* 0x000fe20008100007 */
[----:B------:R-:W-:-:S06]  /*1e30*/  UISETP.GT.AND UP0, UPT, UR43, UR41, UPT ;  /* 0x000000292b00728c */ /* 0x000fcc000bf04270 */
[----:B-1-3--:R1:W2:Y:S03]  /*1e40*/  SYNCS.PHASECHK.TRANS64.TRYWAIT P0, [UR4+0x40], R0 ;  /* 0x00004000ff0075a7 */ /* 0x00a2a60008001104 */
[----:B------:R-:W-:Y:S05]  /*1e50*/  BRA.U !UP0, `(.L_x_33) ;  /* 0x0000000108bc7547 */ /* 0x000fea000b800000 */
[----:B------:R-:W-:Y:S01]  /*1e60*/  UIADD3 UR25, UPT, UPT, UR44, UR13, URZ ;  /* 0x0000000d2c197290 */ /* 0x000fe2000fffe0ff */
[----:B------:R-:W-:-:S11]  /*1e70*/  UMOV UR4, UR5 ;  /* 0x0000000500047c82 */ /* 0x000fd60008000000 */
.L_x_39:
[----:B------:R-:W-:Y:S01]  /*1e80*/  ULEA UR17, UR4, UR7, 0x3 ;  /* 0x0000000704117291 */ /* 0x000fe2000f8e18ff */
[----:B--2---:R-:W-:Y:S01]  /*1e90*/  @!P3 MOV R2, 0x6000 ;  /* 0x000060000002b802 */ /* 0x004fe20000000f00 */
[----:B--2-4-:R-:W-:Y:S10]  /*1ea0*/  @P0 BRA `(.L_x_34) ;  /* 0x00000000000c0947 */ /* 0x014ff40003800000 */
[----:B------:R-:W-:-:S04]  /*1eb0*/  SHF.L.U32 R3, R12, 0x1f, RZ ;  /* 0x0000001f0c037819 */ /* 0x000fc800000006ff */
[----:B------:R-:W2:Y:S02]  /*1ec0*/  SYNCS.PHASECHK.TRANS64.TRYWAIT P0, [UR17+0x40], R3 ;  /* 0x00004003ff0075a7 */ /* 0x000ea40008001111 */
[----:B--2---:R-:W-:Y:S05]  /*1ed0*/  @!P0 BRA `(.L_x_35) ;  /* 0x0000006c00d48947 */ /* 0x004fea0003800000 */
.L_x_34:
[----:B------:R2:W-:Y:S01]  /*1ee0*/  @!P3 SYNCS.ARRIVE.TRANS64 RZ, [UR17], R2 ;  /* 0x00000002ffffb9a7 */ /* 0x0005e20008000011 */
[----:B------:R-:W-:-:S04]  /*1ef0*/  ULOP3.LUT UR5, UR24, 0x2, URZ, 0xfc, !UPT ;  /* 0x0000000218057892 */ /* 0x000fc8000f8efcff */
[----:B------:R-:W-:-:S09]  /*1f00*/  UISETP.NE.AND UP0, UPT, UR5, 0x2, UPT ;  /* 0x000000020500788c */ /* 0x000fd2000bf05270 */
[----:B------:R-:W-:Y:S05]  /*1f10*/  BRA.U UP0, `(.L_x_36) ;  /* 0x0000000100047547 */ /* 0x000fea000b800000 */
[----:B------:R-:W-:Y:S05]  /*1f20*/  BPT.TRAP 0x1 ;  /* 0x000000040000795c */ /* 0x000fea0000300000 */
.L_x_36:
[----:B------:R-:W-:Y:S04]  /*1f30*/  BSSY.RECONVERGENT B0, `(.L_x_37) ;  /* 0x0000003000007945 */ /* 0x000fe80003800200 */
[----:B------:R-:W-:Y:S05]  /*1f40*/  @P2 BRA `(.L_x_38) ;  /* 0x0000000000042947 */ /* 0x000fea0003800000 */
[----:B------:R-:W-:Y:S05]  /*1f50*/  BPT.TRAP 0x1 ;  /* 0x000000040000795c */ /* 0x000fea0000300000 */
.L_x_38:
[----:B------:R-:W-:Y:S05]  /*1f60*/  BSYNC.RECONVERGENT B0 ;  /* 0x0000000000007941 */ /* 0x000fea0003800200 */
.L_x_37:
[----:B------:R-:W-:Y:S02]  /*1f70*/  UIADD3 UR5, UPT, UPT, UR4, 0x1, URZ ;  /* 0x0000000104057890 */ /* 0x000fe4000fffe0ff */
[----:B------:R-:W-:Y:S02]  /*1f80*/  UIADD3 UR14, UP1, UPT, UR26, 0x80, URZ ;  /* 0x000000801a0e7890 */ /* 0x000fe4000ff3e0ff */
[----:B------:R-:W-:Y:S02]  /*1f90*/  UISETP.NE.AND UP0, UPT, UR5, 0x8, UPT ;  /* 0x000000080500788c */ /* 0x000fe4000bf05270 */
[----:B------:R-:W-:Y:S02]  /*1fa0*/  USHF.L.U32 UR18, UR13, 0x5, URZ ;  /* 0x000000050d127899 */ /* 0x000fe400080006ff */
[----:B------:R-:W-:Y:S02]  /*1fb0*/  USEL UR8, URZ, 0x1, UP0 ;  /* 0x00000001ff087887 */ /* 0x000fe40008000000 */
[----:B------:R-:W-:-:S02]  /*1fc0*/  USEL UR5, UR5, URZ, UP0 ;  /* 0x000000ff05057287 */ /* 0x000fc40008000000 */
[----:B------:R-:W-:Y:S02]  /*1fd0*/  UIADD3 UR22, UP0, UPT, UR26, 0x180, URZ ;  /* 0x000001801a167890 */ /* 0x000fe4000ff1e0ff */
[----:B------:R-:W-:Y:S01]  /*1fe0*/  LOP3.LUT R12, R12, UR8, RZ, 0x3c, !PT ;  /* 0x000000080c0c7c12 */ /* 0x000fe2000f8e3cff */
[----:B------:R-:W-:Y:S02]  /*1ff0*/  ULEA UR6, UR5, UR7, 0x3 ;  /* 0x0000000705067291 */ /* 0x000fe4000f8e18ff */
[----:B------:R-:W-:Y:S01]  /*2000*/  ULEA UR8, UR4, UR7, 0xe ;  /* 0x0000000704087291 */ /* 0x000fe2000f8e70ff */
[----:B-1----:R-:W-:Y:S01]  /*2010*/  SHF.L.U32 R0, R12, 0x1f, RZ ;  /* 0x0000001f0c007819 */ /* 0x002fe200000006ff */
[----:B------:R-:W-:Y:S02]  /*2020*/  ULEA UR16, UR4, UR29, 0xd ;  /* 0x0000001d04107291 */ /* 0x000fe4000f8e68ff */
[----:B------:R-:W-:Y:S02]  /*2030*/  UIADD3.X UR15, UPT, UPT, URZ, UR27, URZ, UP1, !UPT ;  /* 0x0000001bff0f7290 */ /* 0x000fe40008ffe4ff */
[----:B------:R-:W-:Y:S01]  /*2040*/  UIADD3 UR8, UPT, UPT, UR8, 0x18800, URZ ;  /* 0x0001880008087890 */ /* 0x000fe2000fffe0ff */
[----:B------:R3:W4:Y:S01]  /*2050*/  SYNCS.PHASECHK.TRANS64.TRYWAIT P0, [UR6+0x40], R0 ;  /* 0x00004000ff0075a7 */ /* 0x0007220008001106 */
[----:B------:R-:W-:Y:S01]  /*2060*/  UIADD3.X UR23, UPT, UPT, URZ, UR27, URZ, UP0, !UPT ;  /* 0x0000001bff177290 */ /* 0x000fe200087fe4ff */
[----:B------:R-:W-:Y:S01]  /*2070*/  UMOV UR6, 0xf0000 ;  /* 0x000f000000067882 */ /* 0x000fe20000000000 */
[----:B------:R-:W-:Y:S01]  /*2080*/  UMOV UR30, 0x0 ;  /* 0x00000000001e7882 */ /* 0x000fe20000000000 */
[----:B------:R-:W-:Y:S01]  /*2090*/  UMOV UR31, 0x10000000 ;  /* 0x10000000001f7882 */ /* 0x000fe20000000000 */
[----:B------:R-:W-:Y:S01]  /*20a0*/  UMOV UR19, UR35 ;  /* 0x0000002300137c82 */ /* 0x000fe20008000000 */
[----:B------:R-:W-:Y:S01]  /*20b0*/  UMOV UR20, UR36 ;  /* 0x0000002400147c82 */ /* 0x000fe20008000000 */
[----:B------:R-:W-:Y:S01]  /*20c0*/  UMOV UR12, UR36 ;  /* 0x00000024000c7c82 */ /* 0x000fe20008000000 */
[----:B------:R-:W-:Y:S01]  /*20d0*/  UMOV UR9, UR17 ;  /* 0x0000001100097c82 */ /* 0x000fe20008000000 */
[----:B------:R-:W-:Y:S01]  /*20e0*/  UMOV UR10, UR18 ;  /* 0x00000012000a7c82 */ /* 0x000fe20008000000 */
[----:B------:R3:W-:Y:S01]  /*20f0*/  UTMALDG.3D.MULTICAST [UR16], [UR14], UR6, desc[UR30] ;  /* 0x00001e100e0073b4 */ /* 0x0007e20008011806 */
[----:B------:R-:W-:Y:S01]  /*2100*/  UIADD3 UR13, UPT, UPT, UR13, 0x1, URZ ;  /* 0x000000010d0d7890 */ /* 0x000fe2000fffe0ff */
[----:B------:R-:W-:-:S03]  /*2110*/  UMOV UR4, UR5 ;  /* 0x0000000500047c82 */ /* 0x000fc60008000000 */
[----:B------:R-:W-:Y:S01]  /*2120*/  UISETP.NE.AND UP0, UPT, UR13, UR25, UPT ;  /* 0x000000190d00728c */ /* 0x000fe2000bf05270 */
[----:B------:R3:W-:Y:S08]  /*2130*/  UTMALDG.3D [UR8], [UR22], desc[UR30] ;  /* 0x00001e08160075b4 */ /* 0x0007f00008011000 */
[----:B---3--:R-:W-:Y:S05]  /*2140*/  BRA.U UP0, `(.L_x_39) ;  /* 0xfffffffd004c7547 */ /* 0x008fea000b83ffff */
.L_x_33:
[C---:B------:R-:W-:Y:S01]  /*2150*/  LEA R3, R11.reuse, UR7, 0x3 ;  /* 0x000000070b037c11 */ /* 0x040fe2000f8e18ff */
[----:B------:R-:W-:Y:S01]  /*2160*/  NOP ;  /* 0x0000000000007918 */ /* 0x000fe20000000000 */
[----:B-1----:R-:W-:Y:S02]  /*2170*/  SHF.L.U32 R0, R10, 0x1f, RZ ;  /* 0x0000001f0a007819 */ /* 0x002fe400000006ff */
[----:B------:R-:W-:Y:S02]  /*2180*/  LEA R5, R11, UR7, 0x4 ;  /* 0x000000070b057c11 */ /* 0x000fe4000f8e20ff */
[----:B--2-4-:R-:W1:Y:S02]  /*2190*/  SYNCS.PHASECHK.TRANS64.TRYWAIT P0, [R3+URZ+0xd0], R0 ;  /* 0x0000d000030075a7 */ /* 0x014e6400080011ff */
[----:B-1----:R-:W-:Y:S05]  /*21a0*/  @!P0 BRA `(.L_x_40) ;  /* 0x0000006c00388947 */ /* 0x002fea0003800000 */
.L_x_146:
[----:B------:R-:W2:Y:S01]  /*21b0*/  LDS.128 R4, [R5+0x160] ;  /* 0x0001600005047984 */ /* 0x000ea20000000c00 */
[----:B------:R-:W-:Y:S01]  /*21c0*/  UISETP.GE.AND UP0, UPT, UR42, 0x1, UPT ;  /* 0x000000012a00788c */ /* 0x000fe2000bf06270 */
[----:B------:R-:W-:Y:S01]  /*21d0*/  @!PT LDS RZ, [RZ] ;  /* 0x00000000fffff984 */ /* 0x000fe20000000800 */
[----:B------:R-:W-:Y:S01]  /*21e0*/  @!PT LDS RZ, [RZ] ;  /* 0x00000000fffff984 */ /* 0x000fe20000000800 */
[----:B------:R-:W-:Y:S01]  /*21f0*/  @!PT LDS RZ, [RZ] ;  /* 0x00000000fffff984 */ /* 0x000fe20000000800 */
[----:B------:R-:W-:Y:S01]  /*2200*/  @!PT LDS RZ, [RZ] ;  /* 0x00000000fffff984 */ /* 0x000fe20000000800 */
[----:B------:R3:W-:Y:S06]  /*2210*/  MEMBAR.ALL.CTA ;  /* 0x0000000000007992 */ /* 0x0007ec0000008000 */
[----:B---3--:R-:W3:Y:S01]  /*2220*/  FENCE.VIEW.ASYNC.S ;  /* 0x00000000000073c6 */ /* 0x008ee20000000000 */
[----:B--2---:R-:W-:-:S13]  /*2230*/  LOP3.LUT P0, RZ, R6, 0x1, RZ, 0xc0, !PT ;  /* 0x0000000106ff7812 */ /* 0x004fda000780c0ff */
[----:B---3--:R-:W-:Y:S01]  /*2240*/  VOTEU.ANY UP1, P0 ;  /* 0x0000000000ff7886 */ /* 0x008fe20000020100 */
[----:B------:R-:W-:-:S13]  /*2250*/  PLOP3.LUT P0, PT, PT, PT, UP1, 0x80, 0x8 ;  /* 0x000000000008781c */ /* 0x000fda0003f0f018 */
[----:B-1----:R-:W-:Y:S02]  /*2260*/  @P0 LOP3.LUT R0, R5, 0xffff, RZ, 0xc0, !PT ;  /* 0x0000ffff05000812 */ /* 0x002fe400078ec0ff */
[----:B------:R-:W-:Y:S02]  /*2270*/  @P0 MOV R2, R4 ;  /* 0x0000000400020202 */ /* 0x000fe40000000f00 */
[----:B------:R-:W-:Y:S01]  /*2280*/  @P0 R2UR UR6, R0 ;  /* 0x00000000000602ca */ /* 0x000fe200000e0000 */
[----:B------:R-:W-:Y:S01]  /*2290*/  VIADD R0, R3, 0xe0 ;  /* 0x000000e003007836 */ /* 0x000fe20000000000 */
[----:B------:R-:W-:Y:S02]  /*22a0*/  @P0 SHF.R.U32.HI R4, RZ, 0x10, R5 ;  /* 0x00000010ff040819 */ /* 0x000fe40000011605 */
[----:B------:R-:W-:Y:S02]  /*22b0*/  @P0 R2UR UR8, R2 ;  /* 0x00000000020802ca */ /* 0x000fe400000e0000 */
[----:B------:R-:W-:-:S02]  /*22c0*/  PRMT R0, RZ, 0x654, R0 ;  /* 0x00000654ff007816 */ /* 0x000fc40000000000 */
[----:B------:R-:W-:Y:S02]  /*22d0*/  @P0 R2UR UR4, R4 ;  /* 0x00000000040402ca */ /* 0x000fe400000e0000 */
[----:B------:R1:W-:Y:S03]  /*22e0*/  SYNCS.ARRIVE.TRANS64.RED.A1T0 RZ, [R0+URZ], RZ ;  /* 0x000000ff00ff79a7 */ /* 0x0003e600081004ff */
[----:B------:R-:W-:-:S04]  /*22f0*/  @UP1 UMOV UR37, UR6 ;  /* 0x0000000600251c82 */ /* 0x000fc80008000000 */
[----:B------:R-:W-:-:S04]  /*2300*/  @UP1 UMOV UR38, UR8 ;  /* 0x0000000800261c82 */ /* 0x000fc80008000000 */
[----:B------:R-:W-:Y:S01]  /*2310*/  @UP1 UMOV UR36, UR4 ;  /* 0x0000000400241c82 */ /* 0x000fe20008000000 */
[----:B------:R-:W-:Y:S05]  /*2320*/  BRA.U !UP0, `(.L_x_41) ;  /* 0x0000000108d47547 */ /* 0x000fea000b800000 */
[----:B------:R-:W2:Y:S01]  /*2330*/  LDCU.128 UR12, c[0x0][0xb10] ;  /* 0x00016200ff0c77ac */ /* 0x000ea20008000c00 */
[----:B------:R-:W3:Y:S01]  /*2340*/  LDCU UR25, c[0x0][0xb20] ;  /* 0x00016400ff1977ac */ /* 0x000ee20008000800 */
[----:B------:R-:W4:Y:S01]  /*2350*/  LDCU UR20, c[0x0][0xb0c] ;  /* 0x00016180ff1477ac */ /* 0x000f220008000800 */
[----:B------:R-:W1:Y:S01]  /*2360*/  LDCU.64 UR10, c[0x0][0xb28] ;  /* 0x00016500ff0a77ac */ /* 0x000e620008000a00 */
[----:B------:R-:W-:Y:S02]  /*2370*/  UISETP.NE.AND UP3, UPT, UR42, 0x1, UPT ;  /* 0x000000012a00788c */ /* 0x000fe4000bf65270 */
[----:B--2---:R-:W-:Y:S02]  /*2380*/  UIMAD.WIDE.U32 UR16, UR39, UR15, URZ ;  /* 0x0000000f271072a5 */ /* 0x004fe4000f8e00ff */
[----:B------:R-:W-:Y:S02]  /*2390*/  UIMAD.WIDE.U32 UR8, UR40, UR12, URZ ;  /* 0x0000000c280872a5 */ /* 0x000fe4000f8e00ff */
[----:B------:R-:W-:-:S02]  /*23a0*/  UISETP.NE.AND UP0, UPT, UR14, 0x1, UPT ;  /* 0x000000010e00788c */ /* 0x000fc4000bf05270 */
[----:B------:R-:W-:Y:S01]  /*23b0*/  UIMAD.WIDE.U32 UR22, UR37, UR15, URZ ;  /* 0x0000000f251672a5 */ /* 0x000fe2000f8e00ff */
[----:B------:R-:W-:Y:S02]  /*23c0*/  UMOV UR16, UR17 ;  /* 0x0000001100107c82 */ /* 0x000fe40008000000 */
[----:B------:R-:W-:Y:S01]  /*23d0*/  UMOV UR8, UR9 ;  /* 0x0000000900087c82 */ /* 0x000fe20008000000 */
[----:B---3--:R-:W-:Y:S02]  /*23e0*/  USHF.R.U32.HI UR16, URZ, UR25, UR16 ;  /* 0x00000019ff107299 */ /* 0x008fe40008011610 */
[----:B----4-:R-:W-:Y:S02]  /*23f0*/  UISETP.NE.AND UP2, UPT, UR20, 0x1, UPT ;  /* 0x000000011400788c */ /* 0x010fe4000bf45270 */
[----:B------:R-:W-:Y:S02]  /*2400*/  USHF.R.U32.HI UR8, URZ, UR13, UR8 ;  /* 0x0000000dff087299 */ /* 0x000fe40008011608 */
[----:B------:R-:W-:-:S02]  /*2410*/  USEL UR6, UR39, UR16, !UP0 ;  /* 0x0000001027067287 */ /* 0x000fc4000c000000 */
[----:B------:R-:W-:Y:S02]  /*2420*/  USEL UR8, UR40, UR8, !UP2 ;  /* 0x0000000828087287 */ /* 0x000fe4000d000000 */
[----:B-1----:R-:W-:Y:S01]  /*2430*/  UIMAD.WIDE.U32 UR16, UR6, UR10, URZ ;  /* 0x0000000a061072a5 */ /* 0x002fe2000f8e00ff */
[----:B------:R-:W-:Y:S01]  /*2440*/  UMOV UR4, UR23 ;  /* 0x0000001700047c82 */ /* 0x000fe20008000000 */
[----:B------:R-:W-:Y:S02]  /*2450*/  UIMAD.WIDE.U32 UR18, UR38, UR12, URZ ;  /* 0x0000000c261272a5 */ /* 0x000fe4000f8e00ff */
[----:B------:R-:W-:-:S03]  /*2460*/  UIMAD.WIDE.U32 UR22, UR8, UR10, URZ ;  /* 0x0000000a081672a5 */ /* 0x000fc6000f8e00ff */
[----:B------:R-:W-:Y:S01]  /*2470*/  UMOV UR16, UR17 ;  /* 0x0000001100107c82 */ /* 0x000fe20008000000 */
[----:B------:R-:W-:Y:S02]  /*2480*/  USHF.R.U32.HI UR4, URZ, UR25, UR4 ;  /* 0x00000019ff047299 */ /* 0x000fe40008011604 */
[----:B------:R-:W-:Y:S01]  /*2490*/  @UP3 USHF.R.U32.HI UR6, URZ, UR11, UR16 ;  /* 0x0000000bff063299 */ /* 0x000fe20008011610 */
[----:B------:R-:W-:Y:S01]  /*24a0*/  UMOV UR18, UR19 ;  /* 0x0000001300127c82 */ /* 0x000fe20008000000 */
[----:B------:R-:W-:Y:S01]  /*24b0*/  UMOV UR22, UR23 ;  /* 0x0000001700167c82 */ /* 0x000fe20008000000 */
[----:B------:R-:W-:Y:S02]  /*24c0*/  USHF.R.U32.HI UR13, URZ, UR13, UR18 ;  /* 0x0000000dff0d7299 */ /* 0x000fe40008011612 */
[----:B------:R-:W-:Y:S02]  /*24d0*/  USEL UR4, UR37, UR4, !UP0 ;  /* 0x0000000425047287 */ /* 0x000fe4000c000000 */
[----:B------:R-:W-:-:S02]  /*24e0*/  @UP3 USHF.R.U32.HI UR8, URZ, UR11, UR22 ;  /* 0x0000000bff083299 */ /* 0x000fc40008011616 */
[----:B------:R-:W-:Y:S02]  /*24f0*/  UIMAD UR9, UR42, UR6, URZ ;  /* 0x000000062a0972a4 */ /* 0x000fe4000f8e02ff */
[----:B------:R-:W-:Y:S02]  /*2500*/  USEL UR6, UR38, UR13, !UP2 ;  /* 0x0000000d26067287 */ /* 0x000fe4000d000000 */
[----:B------:R-:W-:Y:S02]  /*2510*/  UIMAD UR12, UR42, UR8, URZ ;  /* 0x000000082a0c72a4 */ /* 0x000fe4000f8e02ff */
[----:B------:R-:W-:Y:S02]  /*2520*/  UISETP.GE.AND UP0, UPT, UR4, UR9, UPT ;  /* 0x000000090400728c */ /* 0x000fe4000bf06270 */
[----:B------:R-:W-:Y:S02]  /*2530*/  UIMAD.WIDE.U32 UR16, UR4, UR10, URZ ;  /* 0x0000000a041072a5 */ /* 0x000fe4000f8e00ff */
[----:B------:R-:W-:-:S02]  /*2540*/  UISETP.GE.OR UP0, UPT, UR6, UR12, UP0 ;  /* 0x0000000c0600728c */ /* 0x000fc40008706670 */
        /* <DEDUP_REMOVED lines=19> */
.L_x_41:
[----:B------:R-:W2:Y:S02]  /*2680*/  LDCU UR4, c[0x0][0xb30] ;  /* 0x00016600ff0477ac */ /* 0x000ea40008000800 */
[----:B--2---:R-:W-:-:S09]  /*2690*/  UISETP.NE.AND UP0, UPT, UR4, 0x1, UPT ;  /* 0x000000010400788c */ /* 0x004fd2000bf05270 */
[----:B------:R-:W-:Y:S05]  /*26a0*/  BRA.U UP0, `(.L_x_42) ;  /* 0x0000000100447547 */ /* 0x000fea000b800000 */
[----:B------:R-:W2:Y:S01]  /*26b0*/  LDCU.128 UR12, c[0x0][0xb10] ;  /* 0x00016200ff0c77ac */ /* 0x000ea20008000c00 */
[----:B------:R-:W3:Y:S01]  /*26c0*/  LDCU UR16, c[0x0][0xb0c] ;  /* 0x00016180ff1077ac */ /* 0x000ee20008000800 */
[----:B------:R-:W4:Y:S01]  /*26d0*/  LDCU UR17, c[0x0][0xb20] ;  /* 0x00016400ff1177ac */ /* 0x000f220008000800 */
[----:B--2---:R-:W-:Y:S02]  /*26e0*/  UIMAD.WIDE.U32 UR10, UR38, UR12, URZ ;  /* 0x0000000c260a72a5 */ /* 0x004fe4000f8e00ff */
[----:B------:R-:W-:Y:S02]  /*26f0*/  UIMAD.WIDE.U32 UR8, UR37, UR15, URZ ;  /* 0x0000000f250872a5 */ /* 0x000fe4000f8e00ff */
[----:B---3--:R-:W-:Y:S02]  /*2700*/  UISETP.NE.AND UP2, UPT, UR16, 0x1, UPT ;  /* 0x000000011000788c */ /* 0x008fe4000bf45270 */
[----:B------:R-:W-:Y:S01]  /*2710*/  UISETP.NE.AND UP0, UPT, UR14, 0x1, UPT ;  /* 0x000000010e00788c */ /* 0x000fe2000bf05270 */
[----:B------:R-:W-:-:S02]  /*2720*/  UMOV UR6, UR11 ;  /* 0x0000000b00067c82 */ /* 0x000fc40008000000 */
[----:B------:R-:W-:Y:S01]  /*2730*/  UMOV UR4, UR9 ;  /* 0x0000000900047c82 */ /* 0x000fe20008000000 */
[----:B------:R-:W-:Y:S02]  /*2740*/  USHF.R.U32.HI UR6, URZ, UR13, UR6 ;  /* 0x0000000dff067299 */ /* 0x000fe40008011606 */
[----:B----4-:R-:W-:Y:S02]  /*2750*/  USHF.R.U32.HI UR4, URZ, UR17, UR4 ;  /* 0x00000011ff047299 */ /* 0x010fe40008011604 */
[----:B------:R-:W-:Y:S02]  /*2760*/  USEL UR6, UR38, UR6, !UP2 ;  /* 0x0000000626067287 */ /* 0x000fe4000d000000 */
[----:B------:R-:W-:-:S04]  /*2770*/  USEL UR4, UR37, UR4, !UP0 ;  /* 0x0000000425047287 */ /* 0x000fc8000c000000 */
[----:B------:R-:W-:Y:S02]  /*2780*/  UIADD3 UR8, UPT, UPT, UR6, -UR4, URZ ;  /* 0x8000000406087290 */ /* 0x000fe4000fffe0ff */
[----:B------:R-:W-:Y:S02]  /*2790*/  UIADD3 UR4, UPT, UPT, -UR6, UR4, URZ ;  /* 0x0000000406047290 */ /* 0x000fe4000fffe1ff */
[----:B------:R-:W-:Y:S02]  /*27a0*/  UIMAD UR37, UR8, UR14, UR37 ;  /* 0x0000000e082572a4 */ /* 0x000fe4000f8e0225 */
[----:B------:R-:W-:-:S12]  /*27b0*/  UIMAD UR38, UR4, UR16, UR38 ;  /* 0x00000010042672a4 */ /* 0x000fd8000f8e0226 */
.L_x_42:
[----:B------:R-:W-:Y:S01]  /*27c0*/  VIADD R11, R11, 0x1 ;  /* 0x000000010b0b7836 */ /* 0x000fe20000000000 */
[----:B------:R-:W-:Y:S02]  /*27d0*/  R2UR UR6, R66 ;  /* 0x00000000420672ca */ /* 0x000fe400000e0000 */
[----:B------:R-:W-:Y:S02]  /*27e0*/  R2UR UR4, R65 ;  /* 0x00000000410472ca */ /* 0x000fe400000e0000 */
[C---:B------:R-:W-:Y:S02]  /*27f0*/  ISETP.NE.AND P0, PT, R11.reuse, 0x2, PT ;  /* 0x000000020b00780c */ /* 0x040fe40003f05270 */
[----:B------:R-:W-:Y:S02]  /*2800*/  PLOP3.LUT P1, PT, PT, PT, PT, 0x80, 0x8 ;  /* 0x000000000008781c */ /* 0x000fe40003f2f070 */
[----:B------:R-:W-:Y:S02]  /*2810*/  SEL R3, RZ, 0x1, P0 ;  /* 0x00000001ff037807 */ /* 0x000fe40000000000 */
[----:B------:R-:W-:-:S02]  /*2820*/  SEL R11, R11, RZ, P0 ;  /* 0x000000ff0b0b7207 */ /* 0x000fc40000000000 */
[----:B------:R-:W-:Y:S01]  /*2830*/  LOP3.LUT R10, R10, R3, RZ, 0x3c, !PT ;  /* 0x000000030a0a7212 */ /* 0x000fe200078e3cff */
[----:B------:R-:W-:Y:S02]  /*2840*/  UIADD3 UR16, UPT, UPT, UR38, UR6, URZ ;  /* 0x0000000626107290 */ /* 0x000fe4000fffe0ff */
[----:B------:R-:W-:Y:S01]  /*2850*/  UIADD3 UR20, UPT, UPT, UR37, UR4, URZ ;  /* 0x0000000425147290 */ /* 0x000fe2000fffe0ff */
[----:B------:R-:W-:Y:S11]  /*2860*/  BRA.U UP1, `(.L_x_43) ;  /* 0xfffffff101507547 */ /* 0x000ff6000b83ffff */
[----:B------:R-:W-:Y:S01]  /*2870*/  UIADD3 UR7, UPT, UPT, UR7, 0x40, URZ ;  /* 0x0000004007077890 */ /* 0x000fe2000fffe0ff */
[----:B------:R-:W-:-:S03]  /*2880*/  SHF.L.U32 R3, R12, 0x1f, RZ ;  /* 0x0000001f0c037819 */ /* 0x000fc600000006ff */
[----:B------:R-:W-:-:S09]  /*2890*/  ULEA UR4, UR5, UR7, 0x3 ;  /* 0x0000000705047291 */ /* 0x000fd2000f8e18ff */
[----:B------:R-:W2:Y:S02]  /*28a0*/  SYNCS.PHASECHK.TRANS64.TRYWAIT P0, [UR4], R3 ;  /* 0x00000003ff0075a7 */ /* 0x000ea40008001104 */
[----:B--2---:R-:W-:Y:S05]  /*28b0*/  @!P0 BRA `(.L_x_44) ;  /* 0x0000006400888947 */ /* 0x004fea0003800000 */
.L_x_148:
[----:B------:R-:W-:-:S04]  /*28c0*/  UIADD3 UR4, UPT, UPT, UR5, 0x1, URZ ;  /* 0x0000000105047890 */ /* 0x000fc8000fffe0ff */
[----:B------:R-:W-:-:S04]  /*28d0*/  UISETP.NE.AND UP0, UPT, UR4, 0x8, UPT ;  /* 0x000000080400788c */ /* 0x000fc8000bf05270 */
[----:B------:R-:W-:Y:S02]  /*28e0*/  USEL UR6, URZ, 0x1, UP0 ;  /* 0x00000001ff067887 */ /* 0x000fe40008000000 */
[----:B------:R-:W-:-:S04]  /*28f0*/  USEL UR4, UR4, URZ, UP0 ;  /* 0x000000ff04047287 */ /* 0x000fc80008000000 */
[----:B------:R-:W-:Y:S01]  /*2900*/  ULEA UR5, UR4, UR7, 0x3 ;  /* 0x0000000704057291 */ /* 0x000fe2000f8e18ff */
[----:B------:R-:W-:-:S04]  /*2910*/  LOP3.LUT R2, R12, UR6, RZ, 0x3c, !PT ;  /* 0x000000060c027c12 */ /* 0x000fc8000f8e3cff */
[----:B-1----:R-:W-:-:S04]  /*2920*/  SHF.L.U32 R3, R2, 0x1f, RZ ;  /* 0x0000001f02037819 */ /* 0x002fc800000006ff */
[----:B------:R-:W1:Y:S02]  /*2930*/  SYNCS.PHASECHK.TRANS64.TRYWAIT P0, [UR5], R3 ;  /* 0x00000003ff0075a7 */ /* 0x000e640008001105 */
[----:B-1----:R-:W-:Y:S05]  /*2940*/  @!P0 BRA `(.L_x_45) ;  /* 0x00000064007c8947 */ /* 0x002fea0003800000 */
.L_x_150:
        /* <DEDUP_REMOVED lines=9> */
.L_x_152:
        /* <DEDUP_REMOVED lines=9> */
.L_x_154:
        /* <DEDUP_REMOVED lines=9> */
.L_x_156:
        /* <DEDUP_REMOVED lines=9> */
.L_x_158:
        /* <DEDUP_REMOVED lines=9> */
.L_x_160:
[----:B------:R-:W-:-:S04]  /*2c20*/  UIADD3 UR4, UPT, UPT, UR4, 0x1, URZ ;  /* 0x0000000104047890 */ /* 0x000fc8000fffe0ff */
[----:B------:R-:W-:-:S04]  /*2c30*/  UISETP.NE.AND UP0, UPT, UR4, 0x8, UPT ;  /* 0x000000080400788c */ /* 0x000fc8000bf05270 */
[----:B------:R-:W-:Y:S02]  /*2c40*/  USEL UR5, URZ, 0x1, UP0 ;  /* 0x00000001ff057887 */ /* 0x000fe40008000000 */
[----:B------:R-:W-:-:S04]  /*2c50*/  USEL UR4, UR4, URZ, UP0 ;  /* 0x000000ff04047287 */ /* 0x000fc80008000000 */
[----:B------:R-:W-:Y:S01]  /*2c60*/  ULEA UR4, UR4, UR7, 0x3 ;  /* 0x0000000704047291 */ /* 0x000fe2000f8e18ff */
[----:B-1----:R-:W-:-:S04]  /*2c70*/  LOP3.LUT R3, R2, UR5, RZ, 0x3c, !PT ;  /* 0x0000000502037c12 */ /* 0x002fc8000f8e3cff */
[----:B------:R-:W-:Y:S01]  /*2c80*/  SHF.L.U32 R3, R3, 0x1f, RZ ;  /* 0x0000001f03037819 */ /* 0x000fe200000006ff */
[----:B------:R-:W-:-:S07]  /*2c90*/  IMAD.U32 R0, RZ, RZ, UR4 ;  /* 0x00000004ff007e24 */ /* 0x000fce000f8e00ff */
.L_x_51:
[----:B-1----:R1:W2:Y:S02]  /*2ca0*/  SYNCS.PHASECHK.TRANS64.TRYWAIT P0, [R0+URZ], R3 ;  /* 0x00000003000075a7 */ /* 0x0022a400080011ff */
[----:B--2---:R-:W-:Y:S05]  /*2cb0*/  @!P0 NANOSLEEP.SYNCS 0x989680 ;  /* 0x009896800000895d */ /* 0x004fea0003900000 */
[----:B------:R-:W2:Y:S02]  /*2cc0*/  @!P0 SYNCS.PHASECHK.TRANS64 P0, [R0+URZ], R3 ;  /* 0x00000003000085a7 */ /* 0x000ea400080010ff */
[----:B--2---:R-:W-:Y:S05]  /*2cd0*/  @P0 EXIT ;  /* 0x000000000000094d */ /* 0x004fea0003800000 */
[----:B------:R-:W-:Y:S05]  /*2ce0*/  BRA `(.L_x_51) ;  /* 0xfffffffc00ec7947 */ /* 0x000fea000383ffff */
.L_x_23:
[----:B------:R-:W1:Y:S02]  /*2cf0*/  S2UR UR4, SR_CgaCtaId ;  /* 0x00000000000479c3 */ /* 0x000e640000008800 */
[----:B-1----:R-:W-:-:S04]  /*2d00*/  UISETP.NE.AND UP0, UPT, UR4, URZ, UPT ;  /* 0x000000ff0400728c */ /* 0x002fc8000bf05270 */
[----:B------:R-:W-:-:S09]  /*2d10*/  UISETP.NE.OR UP0, UPT, UR17, 0x1, UP0 ;  /* 0x000000011100788c */ /* 0x000fd20008705670 */
[----:B------:R-:W-:Y:S05]  /*2d20*/  BRA.U UP0, `(.L_x_52) ;  /* 0x00000005004c7547 */ /* 0x000fea000b800000 */
[----:B------:R-:W1:Y:S01]  /*2d30*/  S2UR UR5, SR_CgaCtaId ;  /* 0x00000000000579c3 */ /* 0x000e620000008800 */
[----:B------:R-:W-:Y:S01]  /*2d40*/  UMOV UR4, 0x400 ;  /* 0x0000040000047882 */ /* 0x000fe20000000000 */
[----:B------:R-:W-:Y:S01]  /*2d50*/  ISETP.GE.U32.AND P2, PT, R0, 0x4, PT ;  /* 0x000000040000780c */ /* 0x000fe20003f46070 */
[----:B------:R-:W-:Y:S01]  /*2d60*/  IMAD.MOV.U32 R12, RZ, RZ, 0x1 ;  /* 0x00000001ff0c7424 */ /* 0x000fe200078e00ff */
[----:B------:R-:W-:Y:S02]  /*2d70*/  CS2R R10, SRZ ;  /* 0x00000000000a7805 */ /* 0x000fe4000001ff00 */
[----:B------:R-:W-:Y:S01]  /*2d80*/  CS2R R8, SRZ ;  /* 0x0000000000087805 */ /* 0x000fe2000001ff00 */
[----:B-1----:R-:W-:-:S03]  /*2d90*/  ULEA UR6, UR5, UR4, 0x18 ;  /* 0x0000000405067291 */ /* 0x002fc6000f8ec0ff */
[----:B------:R-:W-:-:S09]  /*2da0*/  UMOV UR5, URZ ;  /* 0x000000ff00057c82 */ /* 0x000fd20008000000 */
.L_x_56:
[----:B------:R-:W-:Y:S02]  /*2db0*/  LEA R2, R8, UR6, 0x3 ;  /* 0x0000000608027c11 */ /* 0x000fe4000f8e18ff */
[----:B------:R-:W-:-:S03]  /*2dc0*/  SHF.L.U32 R5, R9, 0x1f, RZ ;  /* 0x0000001f09057819 */ /* 0x000fc600000006ff */
[----:B------:R-:W-:Y:S01]  /*2dd0*/  VIADD R4, R2, 0x140 ;  /* 0x0000014002047836 */ /* 0x000fe20000000000 */
[----:B------:R-:W1:Y:S02]  /*2de0*/  SYNCS.PHASECHK.TRANS64.TRYWAIT P0, [R2+URZ+0x130], R5 ;  /* 0x00013005020075a7 */ /* 0x000e6400080011ff */
[----:B-1----:R-:W-:Y:S05]  /*2df0*/  @!P0 BRA `(.L_x_53) ;  /* 0x0000006000e08947 */ /* 0x002fea0003800000 */
.L_x_161:
[----:B------:R-:W-:Y:S01]  /*2e00*/  ULEA UR4, UR5, UR6, 0x3 ;  /* 0x0000000605047291 */ /* 0x000fe2000f8e18ff */
[----:B------:R-:W-:Y:S02]  /*2e10*/  PRMT R4, RZ, 0x654, R4 ;  /* 0x00000654ff047816 */ /* 0x000fe40000000004 */
[----:B-1----:R-:W-:Y:S01]  /*2e20*/  SHF.L.U32 R5, R12, 0x1f, RZ ;  /* 0x0000001f0c057819 */ /* 0x002fe200000006ff */
[----:B------:R-:W-:Y:S01]  /*2e30*/  UIADD3 UR7, UPT, UPT, UR4, 0xd0, URZ ;  /* 0x000000d004077890 */ /* 0x000fe2000fffe0ff */
[----:B------:R1:W-:Y:S05]  /*2e40*/  SYNCS.ARRIVE.TRANS64.RED.A1T0 RZ, [R4+URZ], RZ ;  /* 0x000000ff04ff79a7 */ /* 0x0003ea00081004ff */
[----:B------:R-:W-:Y:S01]  /*2e50*/  IMAD.U32 R7, RZ, RZ, UR7 ;  /* 0x00000007ff077e24 */ /* 0x000fe2000f8e00ff */
[----:B------:R-:W2:Y:S04]  /*2e60*/  SYNCS.PHASECHK.TRANS64.TRYWAIT P0, [UR4+0xe0], R5 ;  /* 0x0000e005ff0075a7 */ /* 0x000ea80008001104 */
[----:B------:R-:W-:Y:S01]  /*2e70*/  PRMT R6, R0, 0x654, R7 ;  /* 0x0000065400067816 */ /* 0x000fe20000000007 */
[----:B-1----:R-:W-:Y:S01]  /*2e80*/  @!P2 IMAD.MOV.U32 R4, RZ, RZ, 0x10 ;  /* 0x00000010ff04a424 */ /* 0x002fe200078e00ff */
[----:B--2---:R-:W-:Y:S06]  /*2e90*/  @!P0 BRA `(.L_x_54) ;  /* 0x0000006000cc8947 */ /* 0x004fec0003800000 */
.L_x_163:
[----:B------:R-:W-:Y:S01]  /*2ea0*/  ULEA UR8, UR5, UR6, 0x4 ;  /* 0x0000000605087291 */ /* 0x000fe2000f8e20ff */
[----:B------:R-:W-:Y:S01]  /*2eb0*/  SEL R3, R6, R3, !P2 ;  /* 0x0000000306037207 */ /* 0x000fe20005000000 */
[----:B------:R-:W-:Y:S01]  /*2ec0*/  UIADD3 UR9, UPT, UPT, UR4, 0xd0, URZ ;  /* 0x000000d004097890 */ /* 0x000fe2000fffe0ff */
[----:B-1----:R-:W-:Y:S01]  /*2ed0*/  LEA R2, R11, UR6, 0x3 ;  /* 0x000000060b027c11 */ /* 0x002fe2000f8e18ff */
[----:B------:R-:W-:Y:S01]  /*2ee0*/  UIADD3 UR8, UPT, UPT, UR8, 0x160, URZ ;  /* 0x0000016008087890 */ /* 0x000fe2000fffe0ff */
[----:B------:R-:W-:Y:S01]  /*2ef0*/  SHF.L.U32 R5, R10, 0x1f, RZ ;  /* 0x0000001f0a057819 */ /* 0x000fe200000006ff */
[----:B------:R1:W-:Y:S01]  /*2f00*/  @!P2 SYNCS.ARRIVE.TRANS64.RED RZ, [R3+URZ], R4 ;  /* 0x0000000403ffa9a7 */ /* 0x0003e200080004ff */
[----:B------:R-:W-:Y:S01]  /*2f10*/  UIADD3 UR4, UPT, UPT, UR5, 0x1, URZ ;  /* 0x0000000105047890 */ /* 0x000fe2000fffe0ff */
[----:B------:R-:W-:-:S03]  /*2f20*/  VIADD R8, R8, 0x1 ;  /* 0x0000000108087836 */ /* 0x000fc60000000000 */
[----:B------:R-:W-:Y:S02]  /*2f30*/  UISETP.NE.AND UP0, UPT, UR4, 0x2, UPT ;  /* 0x000000020400788c */ /* 0x000fe4000bf05270 */
[----:B------:R-:W-:Y:S06]  /*2f40*/  UGETNEXTWORKID.BROADCAST [UR8], [UR9] ;  /* 0x00000000080073ca */ /* 0x000fec0008000100 */
[----:B------:R-:W-:Y:S01]  /*2f50*/  USEL UR7, URZ, 0x1, UP0 ;  /* 0x00000001ff077887 */ /* 0x000fe20008000000 */
[----:B------:R-:W-:Y:S01]  /*2f60*/  ISETP.NE.AND P0, PT, R8, 0x2, PT ;  /* 0x000000020800780c */ /* 0x000fe20003f05270 */
[----:B------:R-:W-:Y:S01]  /*2f70*/  USEL UR5, UR4, URZ, UP0 ;  /* 0x000000ff04057287 */ /* 0x000fe20008000000 */
[----:B------:R-:W2:Y:S03]  /*2f80*/  SYNCS.PHASECHK.TRANS64.TRYWAIT P1, [R2+URZ+0xd0], R5 ;  /* 0x0000d005020075a7 */ /* 0x000ea600080211ff */
[----:B------:R-:W-:Y:S01]  /*2f90*/  LOP3.LUT R12, R12, UR7, RZ, 0x3c, !PT ;  /* 0x000000070c0c7c12 */ /* 0x000fe2000f8e3cff */
[----:B-12---:R-:W-:Y:S07]  /*2fa0*/  @!P1 BRA `(.L_x_55) ;  /* 0x0000006000a09947 */ /* 0x006fee0003800000 */
.L_x_164:
[C---:B------:R-:W-:Y:S01]  /*2fb0*/  LEA R4, R11.reuse, UR6, 0x4 ;  /* 0x000000060b047c11 */ /* 0x040fe2000f8e20ff */
[----:B-1----:R-:W-:Y:S01]  /*2fc0*/  VIADD R2, R2, 0xe0 ;  /* 0x000000e002027836 */ /* 0x002fe20000000000 */
[----:B------:R-:W-:Y:S01]  /*2fd0*/  SEL R8, R8, RZ, P0 ;  /* 0x000000ff08087207 */ /* 0x000fe20000000000 */
[----:B------:R-:W-:-:S03]  /*2fe0*/  VIADD R11, R11, 0x1 ;  /* 0x000000010b0b7836 */ /* 0x000fc60000000000 */
[----:B------:R-:W1:Y:S01]  /*2ff0*/  LDS.128 R4, [R4+0x160] ;  /* 0x0001600004047984 */ /* 0x000e620000000c00 */
[----:B------:R-:W-:Y:S02]  /*3000*/  PRMT R2, RZ, 0x654, R2 ;  /* 0x00000654ff027816 */ /* 0x000fe40000000002 */
[C---:B------:R-:W-:Y:S01]  /*3010*/  ISETP.NE.AND P1, PT, R11.reuse, 0x2, PT ;  /* 0x000000020b00780c */ /* 0x040fe20003f25270 */
[----:B------:R-:W-:Y:S01]  /*3020*/  @!PT LDS RZ, [RZ] ;  /* 0x00000000fffff984 */ /* 0x000fe20000000800 */
[----:B------:R-:W-:Y:S01]  /*3030*/  @!PT LDS RZ, [RZ] ;  /* 0x00000000fffff984 */ /* 0x000fe20000000800 */
[----:B------:R-:W-:Y:S01]  /*3040*/  @!PT LDS RZ, [RZ] ;  /* 0x00000000fffff984 */ /* 0x000fe20000000800 */
[----:B------:R-:W-:Y:S01]  /*3050*/  @!PT LDS RZ, [RZ] ;  /* 0x00000000fffff984 */ /* 0x000fe20000000800 */
[----:B------:R2:W-:Y:S06]  /*3060*/  MEMBAR.ALL.CTA ;  /* 0x0000000000007992 */ /* 0x0005ec0000008000 */
[----:B--2---:R-:W2:Y:S01]  /*3070*/  FENCE.VIEW.ASYNC.S ;  /* 0x00000000000073c6 */ /* 0x004ea20000000000 */
[----:B------:R-:W-:Y:S01]  /*3080*/  SEL R11, R11, RZ, P1 ;  /* 0x000000ff0b0b7207 */ /* 0x000fe20000800000 */
[----:B--2---:R2:W-:Y:S01]  /*3090*/  SYNCS.ARRIVE.TRANS64.RED.A1T0 RZ, [R2+URZ], RZ ;  /* 0x000000ff02ff79a7 */ /* 0x0045e200081004ff */
[----:B-1----:R-:W-:-:S02]  /*30a0*/  LOP3.LUT P3, RZ, R6, 0x1, RZ, 0xc0, !PT ;  /* 0x0000000106ff7812 */ /* 0x002fc4000786c0ff */
[----:B------:R-:W-:-:S04]  /*30b0*/  SEL R5, RZ, 0x1, P1 ;  /* 0x00000001ff057807 */ /* 0x000fc80000800000 */
[----:B------:R-:W-:Y:S02]  /*30c0*/  LOP3.LUT R10, R10, R5, RZ, 0x3c, !PT ;  /* 0x000000050a0a7212 */ /* 0x000fe400078e3cff */
[----:B--2---:R-:W-:-:S04]  /*30d0*/  SEL R2, RZ, 0x1, P0 ;  /* 0x00000001ff027807 */ /* 0x004fc80000000000 */
[----:B------:R-:W-:Y:S01]  /*30e0*/  LOP3.LUT R9, R9, R2, RZ, 0x3c, !PT ;  /* 0x0000000209097212 */ /* 0x000fe200078e3cff */
[----:B------:R-:W-:Y:S06]  /*30f0*/  @P3 BRA `(.L_x_56) ;  /* 0xfffffffc002c3947 */ /* 0x000fec000383ffff */
[----:B------:R-:W-:Y:S01]  /*3100*/  ULEA UR4, UR5, UR6, 0x3 ;  /* 0x0000000605047291 */ /* 0x000fe2000f8e18ff */
[----:B------:R-:W-:-:S08]  /*3110*/  SHF.L.U32 R3, R12, 0x1f, RZ ;  /* 0x0000001f0c037819 */ /* 0x000fd000000006ff */
[----:B------:R-:W1:Y:S02]  /*3120*/  SYNCS.PHASECHK.TRANS64 P0, [UR4+0xe0], R3 ;  /* 0x0000e003ff0075a7 */ /* 0x000e640008001004 */
[----:B-1----:R-:W-:Y:S05]  /*3130*/  @P0 BRA `(.L_x_57) ;  /* 0x0000000000080947 */ /* 0x002fea0003800000 */
[----:B------:R-:W1:Y:S02]  /*3140*/  SYNCS.PHASECHK.TRANS64.TRYWAIT P0, [UR4+0xe0], R3 ;  /* 0x0000e003ff0075a7 */ /* 0x000e640008001104 */
[----:B-1----:R-:W-:Y:S05]  /*3150*/  @!P0 BRA `(.L_x_58) ;  /* 0x0000006000488947 */ /* 0x002fea0003800000 */
.L_x_57:
[----:B------:R-:W-:-:S04]  /*3160*/  UIADD3 UR7, UPT, UPT, UR5, 0x1, URZ ;  /* 0x0000000105077890 */ /* 0x000fc8000fffe0ff */
[----:B------:R-:W-:-:S04]  /*3170*/  UISETP.NE.AND UP0, UPT, UR7, 0x2, UPT ;  /* 0x000000020700788c */ /* 0x000fc8000bf05270 */
[----:B------:R-:W-:Y:S02]  /*3180*/  USEL UR8, URZ, 0x1, UP0 ;  /* 0x00000001ff087887 */ /* 0x000fe40008000000 */
[----:B------:R-:W-:-:S04]  /*3190*/  USEL UR7, UR7, URZ, UP0 ;  /* 0x000000ff07077287 */ /* 0x000fc80008000000 */
[----:B------:R-:W-:Y:S01]  /*31a0*/  ULEA UR7, UR7, UR6, 0x3 ;  /* 0x0000000607077291 */ /* 0x000fe2000f8e18ff */
[----:B-1----:R-:W-:-:S04]  /*31b0*/  LOP3.LUT R3, R12, UR8, RZ, 0x3c, !PT ;  /* 0x000000080c037c12 */ /* 0x002fc8000f8e3cff */
[----:B------:R-:W-:-:S04]  /*31c0*/  SHF.L.U32 R0, R3, 0x1f, RZ ;  /* 0x0000001f03007819 */ /* 0x000fc800000006ff */
[----:B------:R-:W1:Y:S02]  /*31d0*/  SYNCS.PHASECHK.TRANS64 P0, [UR7+0xe0], R0 ;  /* 0x0000e000ff0075a7 */ /* 0x000e640008001007 */
[----:B-1----:R-:W-:Y:S05]  /*31e0*/  @P0 EXIT ;  /* 0x000000000000094d */ /* 0x002fea0003800000 */
[----:B------:R-:W-:Y:S02]  /*31f0*/  SHF.L.U32 R3, R3, 0x1f, RZ ;  /* 0x0000001f03037819 */ /* 0x000fe400000006ff */
[----:B------:R-:W-:-:S07]  /*3200*/  MOV R0, UR7 ;  /* 0x0000000700007c02 */ /* 0x000fce0008000f00 */
.L_x_59:
[----:B-1----:R1:W2:Y:S02]  /*3210*/  SYNCS.PHASECHK.TRANS64.TRYWAIT P0, [R0+URZ+0xe0], R3 ;  /* 0x0000e003000075a7 */ /* 0x0022a400080011ff */
[----:B--2---:R-:W-:Y:S05]  /*3220*/  @!P0 NANOSLEEP.SYNCS 0x989680 ;  /* 0x009896800000895d */ /* 0x004fea0003900000 */
[----:B------:R-:W2:Y:S02]  /*3230*/  @!P0 SYNCS.PHASECHK.TRANS64 P0, [R0+URZ+0xe0], R3 ;  /* 0x0000e003000085a7 */ /* 0x000ea400080010ff */
[----:B--2---:R-:W-:Y:S05]  /*3240*/  @P0 EXIT ;  /* 0x000000000000094d */ /* 0x004fea0003800000 */
[----:B------:R-:W-:Y:S05]  /*3250*/  BRA `(.L_x_59) ;  /* 0xfffffffc00ec7947 */ /* 0x000fea000383ffff */
.L_x_52:
[----:B------:R-:W-:Y:S05]  /*3260*/  BRA.U UP4, `(.L_x_60) ;  /* 0x0000000d04d87547 */ /* 0x000fea000b800000 */
[----:B------:R-:W1:Y:S01]  /*3270*/  S2UR UR7, SR_CgaCtaId ;  /* 0x00000000000779c3 */ /* 0x000e620000008800 */
[----:B------:R-:W-:Y:S01]  /*3280*/  UMOV UR4, 0x40 ;  /* 0x0000004000047882 */ /* 0x000fe20000000000 */
[----:B------:R-:W-:Y:S01]  /*3290*/  NOP ;  /* 0x0000000000007918 */ /* 0x000fe20000000000 */
[----:B------:R-:W-:Y:S01]  /*32a0*/  UMOV UR6, 0x400 ;  /* 0x0000040000067882 */ /* 0x000fe20000000000 */
[----:B-1----:R-:W-:Y:S02]  /*32b0*/  ULEA UR5, UR7, UR4, 0x18 ;  /* 0x0000000407057291 */ /* 0x002fe4000f8ec0ff */
[----:B------:R-:W-:-:S07]  /*32c0*/  ULEA UR6, UR7, UR6, 0x18 ;  /* 0x0000000607067291 */ /* 0x000fce000f8ec0ff */
[----:B------:R-:W1:Y:S02]  /*32d0*/  LDS.U8 R0, [UR5+0x1c] ;  /* 0x00001c05ff007984 */ /* 0x000e640008000000 */
[----:B-1----:R-:W-:-:S13]  /*32e0*/  ISETP.NE.AND P0, PT, R0, RZ, PT ;  /* 0x000000ff0000720c */ /* 0x002fda0003f05270 */
[----:B------:R-:W-:Y:S05]  /*32f0*/  @P0 BRA `(.L_x_61) ;  /* 0x0000000000580947 */ /* 0x000fea0003800000 */
[----:B------:R-:W-:-:S13]  /*3300*/  ELECT P0, URZ, PT ;  /* 0x0000000000ff782f */ /* 0x000fda0003800000 */
[----:B------:R-:W-:Y:S05]  /*3310*/  @!P0 BRA `(.L_x_62) ;  /* 0x0000000000608947 */ /* 0x000fea0003800000 */
[----:B------:R-:W-:Y:S01]  /*3320*/  UMOV UR4, 0x10 ;  /* 0x0000001000047882 */ /* 0x000fe20000000000 */
[----:B------:R-:W-:Y:S01]  /*3330*/  HFMA2 R0, -RZ, RZ, 0, 5.9604644775390625e-08 ;  /* 0x00000001ff007431 */ /* 0x000fe200000001ff */
[----:B------:R-:W-:-:S03]  /*3340*/  MOV R3, 0xffff ;  /* 0x0000ffff00037802 */ /* 0x000fc60000000f00 */
[----:B------:R-:W-:Y:S04]  /*3350*/  DEPBAR.LE SB1, 0x36 ;  /* 0x00009d800000791a */ /* 0x000fe80000000000 */
[----:B------:R-:W1:Y:S02]  /*3360*/  UTCATOMSWS.FIND_AND_SET.ALIGN UP0, UR4, UR4 ;  /* 0x00000004000475e3 */ /* 0x000e640008000800 */
[----:B-1----:R-:W-:Y:S01]  /*3370*/  MOV R4, UR4 ;  /* 0x0000000400047c02 */ /* 0x002fe20008000f00 */
[----:B------:R-:W-:Y:S06]  /*3380*/  BRA.U UP0, `(.L_x_63) ;  /* 0x0000000100187547 */ /* 0x000fec000b800000 */
.L_x_64:
[----:B------:R-:W-:Y:S05]  /*3390*/  NANOSLEEP 0x64 ;  /* 0x000000640000795d */ /* 0x000fea0003800000 */
[----:B------:R-:W-:-:S05]  /*33a0*/  UMOV UR4, 0x10 ;  /* 0x0000001000047882 */ /* 0x000fca0000000000 */
[----:B------:R-:W-:Y:S04]  /*33b0*/  DEPBAR.LE SB1, 0x36 ;  /* 0x00009d800000791a */ /* 0x000fe80000000000 */
[----:B------:R-:W1:Y:S02]  /*33c0*/  UTCATOMSWS.FIND_AND_SET.ALIGN UP0, UR4, UR4 ;  /* 0x00000004000475e3 */ /* 0x000e640008000800 */
[----:B-1----:R-:W-:Y:S01]  /*33d0*/  MOV R4, UR4 ;  /* 0x0000000400047c02 */ /* 0x002fe20008000f00 */
[----:B------:R-:W-:Y:S05]  /*33e0*/  BRA.U !UP0, `(.L_x_64) ;  /* 0xfffffffd08e87547 */ /* 0x000fea000b83ffff */
.L_x_63:
[-C--:B------:R-:W-:Y:S02]  /*33f0*/  SHF.L.U32 R3, R3, R4.reuse, RZ ;  /* 0x0000000403037219 */ /* 0x080fe400000006ff */
[----:B------:R-:W-:Y:S01]  /*3400*/  SHF.L.U32 R0, R0, R4, RZ ;  /* 0x0000000400007219 */ /* 0x000fe200000006ff */
[----:B------:R-:W-:Y:S02]  /*3410*/  IMAD.SHL.U32 R4, R4, 0x20, RZ ;  /* 0x0000002004047824 */ /* 0x000fe400078e00ff */
[----:B------:R1:W-:Y:S04]  /*3420*/  ATOMS.OR RZ, [UR5+0x14], R3 ;  /* 0x00001403ffff798c */ /* 0x0003e8000b000005 */
[----:B------:R1:W-:Y:S04]  /*3430*/  ATOMS.OR RZ, [UR5+0x18], R0 ;  /* 0x00001800ffff798c */ /* 0x0003e8000b000005 */
[----:B------:R1:W-:Y:S01]  /*3440*/  STS [UR6+0x180], R4 ;  /* 0x00018004ff007988 */ /* 0x0003e20008000806 */
[----:B------:R-:W-:Y:S05]  /*3450*/  BRA `(.L_x_62) ;  /* 0x0000000000107947 */ /* 0x000fea0003800000 */
.L_x_61:
[----:B------:R-:W-:Y:S02]  /*3460*/  MOV R0, 0xffffffff ;  /* 0xffffffff00007802 */ /* 0x000fe40000000f00 */
[----:B------:R-:W-:-:S03]  /*3470*/  MOV R4, 0x34a0 ;  /* 0x000034a000047802 */ /* 0x000fc60000000f00 */
[----:B------:R1:W-:Y:S04]  /*3480*/  STS [UR6+0x180], R0 ;  /* 0x00018000ff007988 */ /* 0x0003e80008000806 */
[----:B-1---5:R-:W-:Y:S05]  /*3490*/  CALL.REL.NOINC `($__internal_1_$__cuda_sm10x_tcgen05_guardrail_trap_phase_invalid_during_alloc) ;  /* 0x0000006400907944 */ /* 0x022fea0003c00000 */
.L_x_62:
[----:B------:R-:W-:Y:S05]  /*34a0*/  WARPSYNC.ALL ;  /* 0x0000000000007948 */ /* 0x000fea0003800000 */
[----:B------:R-:W2:Y:S01]  /*34b0*/  S2UR UR4, SR_CgaCtaId ;  /* 0x00000000000479c3 */ /* 0x000ea20000008800 */
[----:B------:R-:W-:Y:S01]  /*34c0*/  UMOV UR26, 0x400 ;  /* 0x00000400001a7882 */ /* 0x000fe20000000000 */
[----:B------:R-:W-:-:S06]  /*34d0*/  NOP ;  /* 0x0000000000007918 */ /* 0x000fcc0000000000 */
[----:B------:R-:W-:Y:S06]  /*34e0*/  BAR.ARV 0x6, 0xa0 ;  /* 0x0182800000007b1d */ /* 0x000fec0000002000 */
[----:B------:R-:W3:Y:S01]  /*34f0*/  LDCU UR5, c[0x0][0x38c] ;  /* 0x00007180ff0577ac */ /* 0x000ee20008000800 */
[----:B------:R-:W-:Y:S01]  /*3500*/  LOP3.LUT R2, R2, 0xffff, RZ, 0xc0, !PT ;  /* 0x0000ffff02027812 */ /* 0x000fe200078ec0ff */
[----:B------:R-:W-:Y:S01]  /*3510*/  IMAD.MOV.U32 R11, RZ, RZ, 0x1 ;  /* 0x00000001ff0b7424 */ /* 0x000fe200078e00ff */
[----:B------:R-:W-:Y:S01]  /*3520*/  CS2R R8, SRZ ;  /* 0x0000000000087805 */ /* 0x000fe2000001ff00 */
[----:B------:R-:W4:Y:S01]  /*3530*/  LDCU UR7, c[0x0][0x38c] ;  /* 0x00007180ff0777ac */ /* 0x000f220008000800 */
[----:B------:R-:W-:Y:S01]  /*3540*/  R2UR UR27, R2 ;  /* 0x00000000021b72ca */ /* 0x000fe200000e0000 */
[----:B------:R-:W-:Y:S01]  /*3550*/  IMAD.MOV.U32 R10, RZ, RZ, RZ ;  /* 0x000000ffff0a7224 */ /* 0x000fe200078e00ff */
[----:B------:R-:W-:Y:S01]  /*3560*/  UMOV UR30, URZ ;  /* 0x000000ff001e7c82 */ /* 0x000fe20008000000 */
[----:B------:R-:W-:Y:S01]  /*3570*/  UMOV UR24, URZ ;  /* 0x000000ff00187c82 */ /* 0x000fe20008000000 */
[----:B--2---:R-:W-:Y:S01]  /*3580*/  ULEA UR26, UR4, UR26, 0x18 ;  /* 0x0000001a041a7291 */ /* 0x004fe2000f8ec0ff */
[----:B------:R-:W-:Y:S01]  /*3590*/  UMOV UR38, 0x0 ;  /* 0x0000000000267882 */ /* 0x000fe20000000000 */
[----:B------:R-:W-:-:S02]  /*35a0*/  UMOV UR39, 0x4200910 ;  /* 0x0420091000277882 */ /* 0x000fc40000000000 */
[----:B------:R-:W-:Y:S02]  /*35b0*/  UIADD3 UR4, UPT, UPT, UR26, 0x8800, URZ ;  /* 0x000088001a047890 */ /* 0x000fe4000fffe0ff */
[----:B------:R-:W-:Y:S02]  /*35c0*/  UIADD3 UR6, UPT, UPT, UR26, 0x18800, URZ ;  /* 0x000188001a067890 */ /* 0x000fe4000fffe0ff */
[----:B---3--:R-:W-:Y:S01]  /*35d0*/  UIADD3 UR5, UPT, UPT, UR5, 0x1f, URZ ;  /* 0x0000001f05057890 */ /* 0x008fe2000fffe0ff */
[----:B-1----:R-:W1:Y:S01]  /*35e0*/  LDS R0, [UR26+0x180] ;  /* 0x0001801aff007984 */ /* 0x002e620008000800 */
[----:B------:R-:W-:Y:S01]  /*35f0*/  UMOV UR36, 0x0 ;  /* 0x0000000000247882 */ /* 0x000fe20000000000 */
[----:B------:R-:W-:Y:S01]  /*3600*/  UMOV UR37, 0x4200910 ;  /* 0x0420091000257882 */ /* 0x000fe20000000000 */
[----:B------:R-:W-:Y:S02]  /*3610*/  USHF.R.S32.HI UR40, URZ, 0x1f, UR5 ;  /* 0x0000001fff287899 */ /* 0x000fe40008011405 */
[----:B----4-:R-:W-:-:S02]  /*3620*/  UISETP.GE.AND UP4, UPT, UR7, 0x1, UPT ;  /* 0x000000010700788c */ /* 0x010fc4000bf86270 */
[----:B------:R-:W-:Y:S02]  /*3630*/  ULEA.HI UR40, UR40, UR5, URZ, 0x5 ;  /* 0x0000000528287291 */ /* 0x000fe4000f8f28ff */
[----:B------:R-:W-:Y:S02]  /*3640*/  USHF.R.U32.HI UR5, URZ, 0x4, UR4 ;  /* 0x00000004ff057899 */ /* 0x000fe40008011604 */
[----:B------:R-:W-:Y:S02]  /*3650*/  USHF.R.S32.HI UR40, URZ, 0x5, UR40 ;  /* 0x00000005ff287899 */ /* 0x000fe40008011428 */
[----:B------:R-:W-:Y:S02]  /*3660*/  USHF.R.U32.HI UR4, URZ, 0x4, UR6 ;  /* 0x00000004ff047899 */ /* 0x000fe40008011606 */
[----:B------:R-:W-:Y:S02]  /*3670*/  UISETP.LT.AND UP0, UPT, UR40, 0x1, UPT ;  /* 0x000000012800788c */ /* 0x000fe4000bf01270 */
[----:B------:R-:W-:-:S02]  /*3680*/  ULOP3.LUT UR5, UR5, 0x3fff, URZ, 0xc0, !UPT ;  /* 0x00003fff05057892 */ /* 0x000fc4000f8ec0ff */
[----:B------:R-:W-:Y:S02]  /*3690*/  ULOP3.LUT UR4, UR4, 0x3fff, URZ, 0xc0, !UPT ;  /* 0x00003fff04047892 */ /* 0x000fe4000f8ec0ff */
[----:B------:R-:W-:Y:S02]  /*36a0*/  USEL UR41, UR40, 0x1, !UP0 ;  /* 0x0000000128297887 */ /* 0x000fe4000c000000 */
[----:B------:R-:W-:Y:S02]  /*36b0*/  ULOP3.LUT UR28, UR5, 0x10000, URZ, 0xfc, !UPT ;  /* 0x00010000051c7892 */ /* 0x000fe4000f8efcff */
[----:B------:R-:W-:Y:S02]  /*36c0*/  ULOP3.LUT UR29, UR4, 0x10000, URZ, 0xfc, !UPT ;  /* 0x00010000041d7892 */ /* 0x000fe4000f8efcff */
[----:B------:R-:W-:Y:S01]  /*36d0*/  UIADD3 UR41, UPT, UPT, -UR41, URZ, URZ ;  /* 0x000000ff29297290 */ /* 0x000fe2000fffe1ff */
[----:B------:R-:W-:Y:S01]  /*36e0*/  UMOV UR34, 0x0 ;  /* 0x0000000000227882 */ /* 0x000fe20000000000 */
[----:B------:R-:W-:Y:S01]  /*36f0*/  UMOV UR35, 0x4200910 ;  /* 0x0420091000237882 */ /* 0x000fe20000000000 */
[----:B------:R-:W-:Y:S01]  /*3700*/  UMOV UR32, 0x0 ;  /* 0x0000000000207882 */ /* 0x000fe20000000000 */
[----:B------:R-:W-:Y:S01]  /*3710*/  UMOV UR33, 0x4200910 ;  /* 0x0420091000217882 */ /* 0x000fe20000000000 */
[----:B-1----:R-:W-:-:S15]  /*3720*/  R2UR UR42, R0 ;  /* 0x00000000002a72ca */ /* 0x002fde00000e0000 */
.L_x_71:
[----:B------:R-:W-:Y:S02]  /*3730*/  LEA R0, R10, UR26, 0x3 ;  /* 0x0000001a0a007c11 */ /* 0x000fe4000f8e18ff */
[----:B------:R-:W-:Y:S02]  /*3740*/  SHF.L.U32 R5, R9, 0x1f, RZ ;  /* 0x0000001f09057819 */ /* 0x000fe400000006ff */
[----:B------:R-:W-:Y:S01]  /*3750*/  PLOP3.LUT P0, PT, PT, PT, UP4, 0x80, 0x8 ;  /* 0x000000000008781c */ /* 0x000fe20003f0f048 */
[----:B------:R-:W-:Y:S01]  /*3760*/  VIADD R3, R0, 0xe0 ;  /* 0x000000e000037836 */ /* 0x000fe20000000000 */
[----:B-1----:R-:W1:Y:S02]  /*3770*/  SYNCS.PHASECHK.TRANS64.TRYWAIT P1, [R0+URZ+0xd0], R5 ;  /* 0x0000d005000075a7 */ /* 0x002e6400080211ff */
[----:B-1-3--:R-:W-:Y:S09]  /*3780*/  @!P1 BRA `(.L_x_65) ;  /* 0x0000005800d49947 */ /* 0x00aff20003800000 */
.L_x_166:
[----:B------:R-:W-:Y:S01]  /*3790*/  LEA R4, R10, UR26, 0x4 ;  /* 0x0000001a0a047c11 */ /* 0x000fe2000f8e20ff */
[----:B------:R-:W-:Y:S01]  /*37a0*/  @UP4 ULEA UR4, UR24, UR26, 0x3 ;  /* 0x0000001a18044291 */ /* 0x000fe2000f8e18ff */
[----:B------:R-:W-:Y:S01]  /*37b0*/  PLOP3.LUT P2, PT, PT, PT, PT, 0x80, 0x8 ;  /* 0x000000000008781c */ /* 0x000fe20003f4f070 */
[----:B------:R-:W-:Y:S01]  /*37c0*/  ULEA UR31, UR30, UR26, 0x3 ;  /* 0x0000001a1e1f7291 */ /* 0x000fe2000f8e18ff */
[----:B------:R-:W-:Y:S02]  /*37d0*/  PRMT R3, RZ, 0x654, R3 ;  /* 0x00000654ff037816 */ /* 0x000fe40000000003 */
[----:B-1----:R-:W1:Y:S01]  /*37e0*/  LDS.128 R4, [R4+0x160] ;  /* 0x0001600004047984 */ /* 0x002e620000000c00 */
[----:B------:R-:W-:Y:S02]  /*37f0*/  @P0 SHF.L.U32 R2, R8, 0x1f, RZ ;  /* 0x0000001f08020819 */ /* 0x000fe400000006ff */
[----:B------:R-:W-:Y:S01]  /*3800*/  SHF.L.U32 R0, R11, 0x1f, RZ ;  /* 0x0000001f0b007819 */ /* 0x000fe200000006ff */
[----:B------:R-:W-:Y:S01]  /*3810*/  @!PT LDS RZ, [RZ] ;  /* 0x00000000fffff984 */ /* 0x000fe20000000800 */
[----:B------:R-:W-:Y:S01]  /*3820*/  @!PT LDS RZ, [RZ] ;  /* 0x00000000fffff984 */ /* 0x000fe20000000800 */
[----:B------:R-:W-:Y:S01]  /*3830*/  @!PT LDS RZ, [RZ] ;  /* 0x00000000fffff984 */ /* 0x000fe20000000800 */
[----:B------:R-:W-:Y:S01]  /*3840*/  @!PT LDS RZ, [RZ] ;  /* 0x00000000fffff984 */ /* 0x000fe20000000800 */
[----:B------:R2:W-:Y:S06]  /*3850*/  MEMBAR.ALL.CTA ;  /* 0x0000000000007992 */ /* 0x0005ec0000008000 */
[----:B--2---:R-:W2:Y:S02]  /*3860*/  FENCE.VIEW.ASYNC.S ;  /* 0x00000000000073c6 */ /* 0x004ea40000000000 */
[----:B--2---:R2:W-:Y:S01]  /*3870*/  SYNCS.ARRIVE.TRANS64.RED.A1T0 RZ, [R3+URZ], RZ ;  /* 0x000000ff03ff79a7 */ /* 0x0045e200081004ff */
[----:B------:R2:W3:Y:S01]  /*3880*/  @P0 SYNCS.PHASECHK.TRANS64.TRYWAIT P2, [UR4], R2 ;  /* 0x00000002ff0005a7 */ /* 0x0004e20008041104 */
[----:B------:R-:W-:Y:S01]  /*3890*/  ULEA.HI UR4, UR30, UR30, URZ, 0x1 ;  /* 0x0000001e1e047291 */ /* 0x000fe2000f8f08ff */
[----:B-1----:R-:W-:-:S03]  /*38a0*/  LOP3.LUT P1, RZ, R6, 0x1, RZ, 0xc0, !PT ;  /* 0x0000000106ff7812 */ /* 0x002fc6000782c0ff */
[----:B------:R-:W-:Y:S02]  /*38b0*/  USHF.L.U32 UR11, UR4, 0x6, URZ ;  /* 0x00000006040b7899 */ /* 0x000fe400080006ff */
[----:B------:R-:W-:Y:S02]  /*38c0*/  ULOP3.LUT UR4, UR4, 0xffe, URZ, 0xc0, !UPT ;  /* 0x00000ffe04047892 */ /* 0x000fe4000f8ec0ff */
[----:B------:R-:W-:Y:S02]  /*38d0*/  ULOP3.LUT UR11, UR11, 0xffffff80, URZ, 0xc0, !UPT ;  /* 0xffffff800b0b7892 */ /* 0x000fe4000f8ec0ff */
[----:B------:R-:W-:Y:S02]  /*38e0*/  UIADD3 UR4, UPT, UPT, -UR4, UR30, URZ ;  /* 0x0000001e04047290 */ /* 0x000fe4000fffe1ff */
[----:B------:R-:W-:Y:S01]  /*38f0*/  UIADD3 UR11, UPT, UPT, UR42, UR11, URZ ;  /* 0x0000000b2a0b7290 */ /* 0x000fe2000fffe0ff */
[----:B------:R-:W1:Y:S03]  /*3900*/  SYNCS.PHASECHK.TRANS64.TRYWAIT P0, [UR31+0x110], R0 ;  /* 0x00011000ff0075a7 */ /* 0x000e66000800111f */
[----:B------:R-:W-:Y:S01]  /*3910*/  ULEA UR11, UR4, UR11, 0x14 ;  /* 0x0000000b040b7291 */ /* 0x000fe2000f8ea0ff */
[----:B-123--:R-:W-:Y:S11]  /*3920*/  @!P0 BRA `(.L_x_66) ;  /* 0x0000005800808947 */ /* 0x00eff60003800000 */
.L_x_168:
[----:B------:R-:W-:Y:S01]  /*3930*/  IADD3 R10, PT, PT, R10, 0x1, RZ ;  /* 0x000000010a0a7810 */ /* 0x000fe20007ffe0ff */
[----:B------:R-:W-:Y:S06]  /*3940*/  BRA.U !UP4, `(.L_x_67) ;  /* 0x000000010cc07547 */ /* 0x000fec000b800000 */
[----:B------:R-:W-:Y:S01]  /*3950*/  UPLOP3.LUT UP2, UPT, UPT, UPT, UPT, 0x40, 0x4 ;  /* 0x000000000004789c */ /* 0x000fe20003f4e870 */
[----:B------:R-:W-:Y:S01]  /*3960*/  UMOV UR23, UR41 ;  /* 0x0000002900177c82 */ /* 0x000fe20008000000 */
[----:B------:R-:W-:Y:S01]  /*3970*/  UMOV UR22, UR40 ;  /* 0x0000002800167c82 */ /* 0x000fe20008000000 */
[----:B------:R-:W-:-:S08]  /*3980*/  UMOV UR10, UR24 ;  /* 0x00000018000a7c82 */ /* 0x000fd00008000000 */
.L_x_70:
[----:B------:R-:W-:Y:S02]  /*3990*/  UIADD3 UR23, UPT, UPT, UR23, 0x1, URZ ;  /* 0x0000000117177890 */ /* 0x000fe4000fffe0ff */
[----:B--2---:R-:W-:Y:S02]  /*39a0*/  ULEA UR5, UR10, UR26, 0x3 ;  /* 0x0000001a0a057291 */ /* 0x004fe4000f8e18ff */
[----:B------:R-:W-:Y:S01]  /*39b0*/  UISETP.NE.AND UP3, UPT, UR23, URZ, UPT ;  /* 0x000000ff1700728c */ /* 0x000fe2000bf65270 */
[----:B---3--:R-:W-:Y:S10]  /*39c0*/  @P2 BRA `(.L_x_68) ;  /* 0x00000000000c2947 */ /* 0x008ff40003800000 */
[----:B-1----:R-:W-:Y:S04]  /*39d0*/  SHF.L.U32 R3, R8, 0x1f, RZ ;  /* 0x0000001f08037819 */ /* 0x002fe800000006ff */
[----:B------:R-:W1:Y:S02]  /*39e0*/  SYNCS.PHASECHK.TRANS64.TRYWAIT P0, [UR5], R3 ;  /* 0x00000003ff0075a7 */ /* 0x000e640008001105 */
[----:B-1----:R-:W-:Y:S05]  /*39f0*/  @!P0 BRA `(.L_x_69) ;  /* 0x0000005800648947 */ /* 0x002fea0003800000 */
.L_x_68:
[----:B------:R-:W-:Y:S01]  /*3a00*/  UISETP.NE.AND UP0, UPT, UR22, 0x1, UPT ;  /* 0x000000011600788c */ /* 0x000fe2000bf05270 */
[----:B------:R-:W-:Y:S01]  /*3a10*/  PLOP3.LUT P2, PT, PT, PT, PT, 0x80, 0x8 ;  /* 0x000000000008781c */ /* 0x000fe20003f4f070 */
[----:B------:R-:W-:Y:S02]  /*3a20*/  UIADD3 UR4, UPT, UPT, UR10, 0x1, URZ ;  /* 0x000000010a047890 */ /* 0x000fe4000fffe0ff */
[----:B------:R-:W-:Y:S02]  /*3a30*/  UIADD3 UR25, UPT, UPT, UR5, 0x40, URZ ;  /* 0x0000004005197890 */ /* 0x000fe4000fffe0ff */
[----:B------:R-:W-:Y:S01]  /*3a40*/  UISETP.NE.AND UP1, UPT, UR4, 0x8, UPT ;  /* 0x000000080400788c */ /* 0x000fe2000bf25270 */
[----:B------:R-:W-:Y:S01]  /*3a50*/  PLOP3.LUT P0, PT, PT, PT, UP0, 0x80, 0x8 ;  /* 0x000000000008781c */ /* 0x000fe20003f0f008 */
[----:B------:R-:W-:Y:S02]  /*3a60*/  UIADD3 UR22, UPT, UPT, UR22, -0x1, URZ ;  /* 0xffffffff16167890 */ /* 0x000fe4000fffe0ff */
[----:B------:R-:W-:Y:S02]  /*3a70*/  USEL UR6, URZ, 0x1, UP1 ;  /* 0x00000001ff067887 */ /* 0x000fe40008800000 */
[----:B------:R-:W-:Y:S01]  /*3a80*/  USEL UR24, UR4, URZ, UP1 ;  /* 0x000000ff04187287 */ /* 0x000fe20008800000 */
[----:B------:R-:W-:Y:S01]  /*3a90*/  UMOV UR7, 0x40004040 ;  /* 0x4000404000077882 */ /* 0x000fe20000000000 */
[----:B------:R-:W-:Y:S02]  /*3aa0*/  UMOV UR5, 0x40004040 ;  /* 0x4000404000057882 */ /* 0x000fe40000000000 */
[----:B------:R-:W-:Y:S01]  /*3ab0*/  @UP0 ULEA UR4, UR24, UR26, 0x3 ;  /* 0x0000001a18040291 */ /* 0x000fe2000f8e18ff */
[----:B------:R-:W-:Y:S01]  /*3ac0*/  LOP3.LUT R8, R8, UR6, RZ, 0x3c, !PT ;  /* 0x0000000608087c12 */ /* 0x000fe2000f8e3cff */
[----:B------:R-:W-:Y:S01]  /*3ad0*/  ULEA UR6, UR10, UR29, 0xa ;  /* 0x0000001d0a067291 */ /* 0x000fe2000f8e50ff */
[----:B------:R-:W-:Y:S02]  /*3ae0*/  UMOV UR21, 0x40004040 ;  /* 0x4000404000157882 */ /* 0x000fe40000000000 */
[----:B-1----:R-:W-:Y:S01]  /*3af0*/  @P0 SHF.L.U32 R0, R8, 0x1f, RZ ;  /* 0x0000001f08000819 */ /* 0x002fe200000006ff */
[----:B------:R-:W-:Y:S02]  /*3b00*/  UIADD3 UR20, UPT, UPT, UR6, 0x2, URZ ;  /* 0x0000000206147890 */ /* 0x000fe4000fffe0ff */
[----:B------:R-:W-:Y:S01]  /*3b10*/  UIADD3 UR16, UPT, UPT, UR6, 0x4, URZ ;  /* 0x0000000406107890 */ /* 0x000fe2000fffe0ff */
[----:B------:R2:W3:Y:S01]  /*3b20*/  @P0 SYNCS.PHASECHK.TRANS64.TRYWAIT P2, [UR4], R0 ;  /* 0x00000000ff0005a7 */ /* 0x0004e20008041104 */
[----:B------:R-:W-:Y:S02]  /*3b30*/  ULEA UR4, UR10, UR28, 0x9 ;  /* 0x0000001c0a047291 */ /* 0x000fe4000f8e48ff */
[----:B------:R-:W-:Y:S02]  /*3b40*/  UIADD3 UR12, UPT, UPT, UR6, 0x6, URZ ;  /* 0x00000006060c7890 */ /* 0x000fe4000fffe0ff */
[----:B------:R-:W-:Y:S02]  /*3b50*/  UIADD3 UR18, UPT, UPT, UR4, 0x2, URZ ;  /* 0x0000000204127890 */ /* 0x000fe4000fffe0ff */
[----:B------:R-:W-:Y:S02]  /*3b60*/  UIADD3 UR14, UPT, UPT, UR4, 0x4, URZ ;  /* 0x00000004040e7890 */ /* 0x000fe4000fffe0ff */
[----:B------:R-:W-:Y:S01]  /*3b70*/  UIADD3 UR8, UPT, UPT, UR4, 0x6, URZ ;  /* 0x0000000604087890 */ /* 0x000fe2000fffe0ff */
[----:B------:R2:W-:Y:S01]  /*3b80*/  UTCHMMA gdesc[UR4], gdesc[UR6], tmem[UR11], tmem[UR38], idesc[UR39], UP2 ;  /* 0x00ff2606040075ea */ /* 0x0005e2000900000b */
[----:B------:R-:W-:Y:S01]  /*3b90*/  UPLOP3.LUT UP2, UPT, UPT, UPT, UPT, 0x80, 0x8 ;  /* 0x000000000008789c */ /* 0x000fe20003f4f070 */
[----:B------:R-:W-:Y:S01]  /*3ba0*/  UMOV UR19, 0x40004040 ;  /* 0x4000404000137882 */ /* 0x000fe20000000000 */
[----:B------:R-:W-:Y:S01]  /*3bb0*/  UMOV UR17, 0x40004040 ;  /* 0x4000404000117882 */ /* 0x000fe20000000000 */
[----:B------:R2:W-:Y:S01]  /*3bc0*/  UTCHMMA gdesc[UR18], gdesc[UR20], tmem[UR11], tmem[UR36], idesc[UR37], UPT ;  /* 0x00ff2414120075ea */ /* 0x0005e2000b80000b */
[----:B------:R-:W-:Y:S01]  /*3bd0*/  UMOV UR15, 0x40004040 ;  /* 0x40004040000f7882 */ /* 0x000fe20000000000 */
[----:B------:R-:W-:Y:S01]  /*3be0*/  UMOV UR13, 0x40004040 ;  /* 0x40004040000d7882 */ /* 0x000fe20000000000 */
[----:B------:R-:W-:Y:S01]  /*3bf0*/  UMOV UR9, 0x40004040 ;  /* 0x4000404000097882 */ /* 0x000fe20000000000 */
[----:B------:R2:W-:Y:S01]  /*3c00*/  UTCHMMA gdesc[UR14], gdesc[UR16], tmem[UR11], tmem[UR34], idesc[UR35], UPT ;  /* 0x00ff22100e0075ea */ /* 0x0005e2000b80000b */
[----:B------:R2:W-:Y:S01]  /*3c10*/  UTCHMMA gdesc[UR8], gdesc[UR12], tmem[UR11], tmem[UR32], idesc[UR33], UPT ;  /* 0x00ff200c080075ea */ /* 0x0005e2000b80000b */
[----:B------:R2:W-:Y:S01]  /*3c20*/  UTCBAR.MULTICAST [UR25], URZ, UR27 ;  /* 0x000000ff190073e9 */ /* 0x0005e2000800081b */
[----:B------:R-:W-:Y:S01]  /*3c30*/  UMOV UR10, UR24 ;  /* 0x00000018000a7c82 */ /* 0x000fe20008000000 */
[----:B------:R-:W-:Y:S05]  /*3c40*/  BRA.U UP3, `(.L_x_70) ;  /* 0xfffffffd03507547 */ /* 0x000fea000b83ffff */
.L_x_67:
[----:B--2---:R-:W-:Y:S01]  /*3c50*/  UIADD3 UR4, UPT, UPT, UR30, 0x1, URZ ;  /* 0x000000011e047890 */ /* 0x004fe2000fffe0ff */
[C---:B------:R-:W-:Y:S01]  /*3c60*/  ISETP.NE.AND P0, PT, R10.reuse, 0x2, PT ;  /* 0x000000020a00780c */ /* 0x040fe20003f05270 */
[----:B------:R-:W-:Y:S02]  /*3c70*/  UIADD3 UR5, UPT, UPT, UR31, 0xf0, URZ ;  /* 0x000000f01f057890 */ /* 0x000fe4000fffe0ff */
[----:B------:R-:W-:Y:S01]  /*3c80*/  UISETP.NE.AND UP0, UPT, UR4, 0x4, UPT ;  /* 0x000000040400788c */ /* 0x000fe2000bf05270 */
[----:B-1----:R-:W-:Y:S02]  /*3c90*/  SEL R0, RZ, 0x1, P0 ;  /* 0x00000001ff007807 */ /* 0x002fe40000000000 */
[----:B------:R-:W-:Y:S01]  /*3ca0*/  SEL R10, R10, RZ, P0 ;  /* 0x000000ff0a0a7207 */ /* 0x000fe20000000000 */
[----:B------:R-:W-:Y:S01]  /*3cb0*/  USEL UR6, URZ, 0x1, UP0 ;  /* 0x00000001ff067887 */ /* 0x000fe20008000000 */
[----:B------:R-:W-:Y:S01]  /*3cc0*/  LOP3.LUT R9, R9, R0, RZ, 0x3c, !PT ;  /* 0x0000000009097212 */ /* 0x000fe200078e3cff */
[----:B------:R-:W-:Y:S01]  /*3cd0*/  USEL UR30, UR4, URZ, UP0 ;  /* 0x000000ff041e7287 */ /* 0x000fe20008000000 */
[----:B------:R1:W-:Y:S03]  /*3ce0*/  UTCBAR [UR5], URZ ;  /* 0x000000ff050073e9 */ /* 0x0003e600080000ff */
[----:B------:R-:W-:Y:S01]  /*3cf0*/  LOP3.LUT R11, R11, UR6, RZ, 0x3c, !PT ;  /* 0x000000060b0b7c12 */ /* 0x000fe2000f8e3cff */
[----:B------:R-:W-:Y:S07]  /*3d00*/  @P1 BRA `(.L_x_71) ;  /* 0xfffffff800881947 */ /* 0x000fee000383ffff */
[----:B------:R-:W2:Y:S01]  /*3d10*/  S2UR UR8, SR_CgaCtaId ;  /* 0x00000000000879c3 */ /* 0x000ea20000008800 */
[----:B------:R-:W-:Y:S01]  /*3d20*/  ELECT P0, URZ, PT ;  /* 0x0000000000ff782f */ /* 0x000fe20003800000 */
[----:B------:R-:W-:Y:S01]  /*3d30*/  IMAD.MOV.U32 R0, RZ, RZ, 0x1 ;  /* 0x00000001ff007424 */ /* 0x000fe200078e00ff */
[----:B------:R-:W-:Y:S01]  /*3d40*/  UIADD3 UR26, UPT, UPT, UR26, 0x110, URZ ;  /* 0x000001101a1a7890 */ /* 0x000fe2000fffe0ff */
[----:B------:R-:W-:Y:S01]  /*3d50*/  SHF.L.U32 R3, R11, 0x1f, RZ ;  /* 0x0000001f0b037819 */ /* 0x000fe200000006ff */
[----:B------:R-:W-:-:S03]  /*3d60*/  UMOV UR4, 0x40 ;  /* 0x0000004000047882 */ /* 0x000fc60000000000 */
[----:B------:R-:W-:Y:S01]  /*3d70*/  UVIRTCOUNT.DEALLOC.SMPOOL 0x80 ;  /* 0x000000800000784c */ /* 0x000fe20000000000 */
[----:B--2---:R-:W-:Y:S02]  /*3d80*/  ULEA UR8, UR8, UR4, 0x18 ;  /* 0x0000000408087291 */ /* 0x004fe4000f8ec0ff */
[----:B------:R-:W-:-:S07]  /*3d90*/  ULEA UR4, UR30, UR26, 0x3 ;  /* 0x0000001a1e047291 */ /* 0x000fce000f8e18ff */
[----:B------:R2:W-:Y:S02]  /*3da0*/  @P0 STS.U8 [UR8+0x1c], R0 ;  /* 0x00001c00ff000988 */ /* 0x0005e40008000008 */
[----:B------:R-:W4:Y:S02]  /*3db0*/  SYNCS.PHASECHK.TRANS64.TRYWAIT P0, [UR4], R3 ;  /* 0x00000003ff0075a7 */ /* 0x000f240008001104 */
[----:B--2-4-:R-:W-:Y:S05]  /*3dc0*/  @!P0 BRA `(.L_x_72) ;  /* 0x0000005400888947 */ /* 0x014fea0003800000 */
.L_x_171:
[----:B------:R-:W-:-:S04]  /*3dd0*/  UIADD3 UR4, UPT, UPT, UR30, 0x1, URZ ;  /* 0x000000011e047890 */ /* 0x000fc8000fffe0ff */
[----:B------:R-:W-:-:S04]  /*3de0*/  UISETP.NE.AND UP0, UPT, UR4, 0x4, UPT ;  /* 0x000000040400788c */ /* 0x000fc8000bf05270 */
[----:B------:R-:W-:Y:S02]  /*3df0*/  USEL UR6, URZ, 0x1, UP0 ;  /* 0x00000001ff067887 */ /* 0x000fe40008000000 */
[----:B------:R-:W-:-:S04]  /*3e00*/  USEL UR4, UR4, URZ, UP0 ;  /* 0x000000ff04047287 */ /* 0x000fc80008000000 */
[----:B-1----:R-:W-:Y:S01]  /*3e10*/  ULEA UR5, UR4, UR26, 0x3 ;  /* 0x0000001a04057291 */ /* 0x002fe2000f8e18ff */
[----:B------:R-:W-:-:S04]  /*3e20*/  LOP3.LUT R2, R11, UR6, RZ, 0x3c, !PT ;  /* 0x000000060b027c12 */ /* 0x000fc8000f8e3cff */
[----:B--2---:R-:W-:-:S04]  /*3e30*/  SHF.L.U32 R3, R2, 0x1f, RZ ;  /* 0x0000001f02037819 */ /* 0x004fc800000006ff */
[----:B------:R-:W1:Y:S02]  /*3e40*/  SYNCS.PHASECHK.TRANS64.TRYWAIT P0, [UR5], R3 ;  /* 0x00000003ff0075a7 */ /* 0x000e640008001105 */
[----:B-1----:R-:W-:Y:S05]  /*3e50*/  @!P0 BRA `(.L_x_73) ;  /* 0x00000054007c8947 */ /* 0x002fea0003800000 */
.L_x_173:
        /* <DEDUP_REMOVED lines=9> */
.L_x_175:
[----:B------:R-:W-:-:S04]  /*3ef0*/  UIADD3 UR4, UPT, UPT, UR4, 0x1, URZ ;  /* 0x0000000104047890 */ /* 0x000fc8000fffe0ff */
[----:B------:R-:W-:-:S04]  /*3f00*/  UISETP.NE.AND UP0, UPT, UR4, 0x4, UPT ;  /* 0x000000040400788c */ /* 0x000fc8000bf05270 */
[----:B------:R-:W-:Y:S02]  /*3f10*/  USEL UR5, URZ, 0x1, UP0 ;  /* 0x00000001ff057887 */ /* 0x000fe40008000000 */
[----:B------:R-:W-:-:S04]  /*3f20*/  USEL UR4, UR4, URZ, UP0 ;  /* 0x000000ff04047287 */ /* 0x000fc80008000000 */
[----:B------:R-:W-:Y:S01]  /*3f30*/  ULEA UR4, UR4, UR26, 0x3 ;  /* 0x0000001a04047291 */ /* 0x000fe2000f8e18ff */
[----:B-1----:R-:W-:-:S04]  /*3f40*/  LOP3.LUT R3, R2, UR5, RZ, 0x3c, !PT ;  /* 0x0000000502037c12 */ /* 0x002fc8000f8e3cff */
[----:B------:R-:W-:-:S04]  /*3f50*/  SHF.L.U32 R3, R3, 0x1f, RZ ;  /* 0x0000001f03037819 */ /* 0x000fc800000006ff */
[----:B------:R-:W1:Y:S02]  /*3f60*/  SYNCS.PHASECHK.TRANS64.TRYWAIT P0, [UR4], R3 ;  /* 0x00000003ff0075a7 */ /* 0x000e640008001104 */
[----:B-1----:R-:W-:Y:S05]  /*3f70*/  @!P0 BRA `(.L_x_75) ;  /* 0x0000005400648947 */ /* 0x002fea0003800000 */
.L_x_177:
[----:B------:R-:W-:Y:S01]  /*3f80*/  NOP ;  /* 0x0000000000007918 */ /* 0x000fe20000000000 */
[----:B-1----:R-:W1:Y:S01]  /*3f90*/  LDS R0, [UR8+0x14] ;  /* 0x00001408ff007984 */ /* 0x002e620008000800 */
[----:B------:R-:W-:Y:S01]  /*3fa0*/  ULOP3.LUT UR4, UR42, 0xffff, URZ, 0xc0, !UPT ;  /* 0x0000ffff2a047892 */ /* 0x000fe2000f8ec0ff */
[----:B------:R-:W-:Y:S01]  /*3fb0*/  UMOV UR5, 0xffff ;  /* 0x0000ffff00057882 */ /* 0x000fe20000000000 */
[----:B------:R-:W-:Y:S02]  /*3fc0*/  UMOV UR6, 0x1 ;  /* 0x0000000100067882 */ /* 0x000fe40000000000 */
[----:B------:R-:W-:-:S04]  /*3fd0*/  USHF.R.U32.HI UR4, URZ, 0x5, UR4 ;  /* 0x00000005ff047899 */ /* 0x000fc80008011604 */
[----:B------:R-:W-:Y:S02]  /*3fe0*/  USHF.L.U32 UR5, UR5, UR4, URZ ;  /* 0x0000000405057299 */ /* 0x000fe400080006ff */
[----:B------:R-:W-:-:S04]  /*3ff0*/  USHF.L.U32 UR4, UR6, UR4, URZ ;  /* 0x0000000406047299 */ /* 0x000fc800080006ff */
[----:B-1----:R-:W-:-:S04]  /*4000*/  LOP3.LUT R0, R0, UR5, RZ, 0xc0, !PT ;  /* 0x0000000500007c12 */ /* 0x002fc8000f8ec0ff */
[----:B------:R-:W-:-:S13]  /*4010*/  ISETP.NE.AND P0, PT, R0, UR5, PT ;  /* 0x0000000500007c0c */ /* 0x000fda000bf05270 */
[----:B------:R-:W-:Y:S05]  /*4020*/  @P0 BRA `(.L_x_76) ;  /* 0x0000000000580947 */ /* 0x000fea0003800000 */
[----:B------:R-:W1:Y:S02]  /*4030*/  LDS R0, [UR8+0x18] ;  /* 0x00001808ff007984 */ /* 0x000e640008000800 */
[----:B-1----:R-:W-:-:S04]  /*4040*/  LOP3.LUT R0, R0, UR4, RZ, 0xc0, !PT ;  /* 0x0000000400007c12 */ /* 0x002fc8000f8ec0ff */
[----:B------:R-:W-:-:S13]  /*4050*/  ISETP.NE.AND P0, PT, R0, UR4, PT ;  /* 0x0000000400007c0c */ /* 0x000fda000bf05270 */
[----:B------:R-:W-:Y:S05]  /*4060*/  @P0 BRA `(.L_x_77) ;  /* 0x00000000003c0947 */ /* 0x000fea0003800000 */
[----:B------:R-:W1:Y:S01]  /*4070*/  S2R R2, SR_LANEID ;  /* 0x0000000000027919 */ /* 0x000e620000000000 */
[----:B------:R-:W-:Y:S01]  /*4080*/  ULOP3.LUT UR5, URZ, UR5, URZ, 0x33, !UPT ;  /* 0x00000005ff057292 */ /* 0x000fe2000f8e33ff */
[----:B------:R-:W-:Y:S01]  /*4090*/  LOP3.LUT R4, RZ, UR4, RZ, 0x33, !PT ;  /* 0x00000004ff047c12 */ /* 0x000fe2000f8e33ff */
[----:B------:R-:W-:Y:S02]  /*40a0*/  VOTEU.ANY UR4, UPT, PT ;  /* 0x0000000000047886 */ /* 0x000fe400038e0100 */
[----:B------:R-:W-:Y:S01]  /*40b0*/  UFLO.U32 UR4, UR4 ;  /* 0x00000004000472bd */ /* 0x000fe200080e0000 */
[----:B------:R-:W2:Y:S01]  /*40c0*/  REDUX UR6, R4 ;  /* 0x00000000040673c4 */ /* 0x000ea20000000000 */
[----:B------:R-:W-:-:S06]  /*40d0*/  IMAD.U32 R0, RZ, RZ, UR5 ;  /* 0x00000005ff007e24 */ /* 0x000fcc000f8e00ff */
[----:B------:R4:W-:Y:S01]  /*40e0*/  UTCATOMSWS.AND URZ, UR5 ;  /* 0x0000000500ff79e3 */ /* 0x0009e20008000000 */
[----:B------:R-:W3:Y:S01]  /*40f0*/  REDUX UR7, R0 ;  /* 0x00000000000773c4 */ /* 0x000ee20000000000 */
[----:B-1----:R-:W-:Y:S01]  /*4100*/  ISETP.EQ.U32.AND P0, PT, R2, UR4, PT ;  /* 0x0000000402007c0c */ /* 0x002fe2000bf02070 */
[----:B--2---:R-:W-:Y:S01]  /*4110*/  IMAD.U32 R2, RZ, RZ, UR6 ;  /* 0x00000006ff027e24 */ /* 0x004fe2000f8e00ff */
[----:B---3--:R-:W-:-:S11]  /*4120*/  MOV R3, UR7 ;  /* 0x0000000700037c02 */ /* 0x008fd60008000f00 */
[----:B------:R4:W-:Y:S04]  /*4130*/  @P0 ATOMS.AND RZ, [UR8+0x14], R3 ;  /* 0x00001403ffff098c */ /* 0x0009e8000a800008 */
[----:B------:R4:W-:Y:S01]  /*4140*/  @P0 ATOMS.AND RZ, [UR8+0x18], R2 ;  /* 0x00001802ffff098c */ /* 0x0009e2000a800008 */
[----:B------:R-:W-:Y:S05]  /*4150*/  BRA `(.L_x_78) ;  /* 0x0000000000147947 */ /* 0x000fea0003800000 */
.L_x_77:
[----:B------:R-:W-:Y:S02]  /*4160*/  MOV R2, 0x4180 ;  /* 0x0000418000027802 */ /* 0x000fe40000000f00 */
[----:B---3-5:R-:W-:Y:S05]  /*4170*/  CALL.REL.NOINC `($__internal_0_$__cuda_sm10x_tcgen05_guardrail_trap_col_being_dealloced_not_returned_by_alloc) ;  /* 0x00000058004c7944 */ /* 0x028fea0003c00000 */
[----:B------:R-:W-:Y:S05]  /*4180*/  BRA `(.L_x_78) ;  /* 0x0000000000087947 */ /* 0x000fea0003800000 */
.L_x_76:
[----:B------:R-:W-:Y:S02]  /*4190*/  MOV R2, 0x41b0 ;  /* 0x000041b000027802 */ /* 0x000fe40000000f00 */
[----:B---3-5:R-:W-:Y:S05]  /*41a0*/  CALL.REL.NOINC `($__internal_2_$__cuda_sm10x_tcgen05_guardrail_trap_unallocated_columns_being_dealloced) ;  /* 0x0000005800587944 */ /* 0x028fea0003c00000 */
.L_x_78:
[----:B------:R-:W-:Y:S01]  /*41b0*/  NOP ;  /* 0x0000000000007918 */ /* 0x000fe20000000000 */
[----:B----4-:R-:W-:Y:S05]  /*41c0*/  EXIT ;  /* 0x000000000000794d */ /* 0x010fea0003800000 */
.L_x_60:
[----:B------:R-:W-:-:S09]  /*41d0*/  UISETP.NE.OR UP0, UPT, UR17, 0x3, !UP3 ;  /* 0x000000031100788c */ /* 0x000fd2000df05670 */
[----:B------:R-:W-:Y:S05]  /*41e0*/  BRA.U UP0, `(.L_x_79) ;  /* 0x00000011005c7547 */ /* 0x000fea000b800000 */
[----:B------:R-:W1:Y:S01]  /*41f0*/  S2UR UR10, SR_CgaCtaId ;  /* 0x00000000000a79c3 */ /* 0x000e620000008800 */
[----:B------:R-:W2:Y:S01]  /*4200*/  LDCU UR31, c[0x0][0x370] ;  /* 0x00006e00ff1f77ac */ /* 0x000ea20008000800 */
[----:B------:R-:W-:Y:S02]  /*4210*/  HFMA2 R13, -RZ, RZ, 0, 0 ;  /* 0x00000000ff0d7431 */ /* 0x000fe400000001ff */
[----:B------:R-:W-:Y:S01]  /*4220*/  IMAD.MOV.U32 R15, RZ, RZ, 0x1 ;  /* 0x00000001ff0f7424 */ /* 0x000fe200078e00ff */
[----:B------:R-:W-:Y:S01]  /*4230*/  MOV R7, 0x2000 ;  /* 0x0000200000077802 */ /* 0x000fe20000000f00 */
[----:B------:R-:W2:Y:S01]  /*4240*/  LDCU.128 UR44, c[0x0][0xb10] ;  /* 0x00016200ff2c77ac */ /* 0x000ea20008000c00 */
[----:B------:R-:W-:Y:S01]  /*4250*/  IMAD.MOV.U32 R14, RZ, RZ, RZ ;  /* 0x000000ffff0e7224 */ /* 0x000fe200078e00ff */
[----:B------:R-:W3:Y:S01]  /*4260*/  LDC.64 R16, c[0x0][0x348] ;  /* 0x0000d200ff107b82 */ /* 0x000ee20000000a00 */
[----:B------:R-:W4:Y:S01]  /*4270*/  LDCU UR30, c[0x0][0x374] ;  /* 0x00006e80ff1e77ac */ /* 0x000f220008000800 */
[----:B------:R-:W1:Y:S06]  /*4280*/  LDCU UR15, c[0x0][0xb0c] ;  /* 0x00016180ff0f77ac */ /* 0x000e6c0008000800 */
[----:B------:R-:W3:Y:S01]  /*4290*/  LDC.64 R2, c[0x0][0x888] ;  /* 0x00022200ff027b82 */ /* 0x000ee20000000a00 */
[----:B------:R-:W3:Y:S01]  /*42a0*/  LDCU UR49, c[0x0][0xb20] ;  /* 0x00016400ff3177ac */ /* 0x000ee20008000800 */
[----:B------:R-:W3:Y:S06]  /*42b0*/  LDCU UR4, c[0x0][0xb30] ;  /* 0x00016600ff0477ac */ /* 0x000eec0008000800 */
[----:B------:R-:W3:Y:S01]  /*42c0*/  LDC.64 R4, c[0x0][0x890] ;  /* 0x00022400ff047b82 */ /* 0x000ee20000000a00 */
[----:B------:R-:W-:Y:S01]  /*42d0*/  UMOV UR21, 0x400 ;  /* 0x0000040000157882 */ /* 0x000fe20000000000 */
[----:B--2---:R-:W-:-:S02]  /*42e0*/  UIMAD.WIDE.U32 UR6, UR31, UR44, URZ ;  /* 0x0000002c1f0672a5 */ /* 0x004fc4000f8e00ff */
[----:B----4-:R-:W-:Y:S02]  /*42f0*/  UIMAD.WIDE.U32 UR8, UR30, UR47, URZ ;  /* 0x0000002f1e0872a5 */ /* 0x010fe4000f8e00ff */
[----:B-1----:R-:W-:Y:S02]  /*4300*/  ULEA UR21, UR10, UR21, 0x18 ;  /* 0x000000150a157291 */ /* 0x002fe4000f8ec0ff */
[----:B------:R-:W-:Y:S02]  /*4310*/  UPLOP3.LUT UP3, UPT, UPT, UPT, UPT, 0x40, 0x4 ;  /* 0x000000000004789c */ /* 0x000fe40003f6e870 */
[----:B------:R-:W-:Y:S02]  /*4320*/  UIADD3 UR37, UPT, UPT, UR21, 0x98, URZ ;  /* 0x0000009815257890 */ /* 0x000fe4000fffe0ff */
[----:B------:R-:W-:Y:S02]  /*4330*/  UIADD3 UR33, UPT, UPT, UR21, 0x80, URZ ;  /* 0x0000008015217890 */ /* 0x000fe4000fffe0ff */
[----:B------:R-:W-:-:S02]  /*4340*/  UIADD3 UR25, UPT, UPT, UR21, 0x88, URZ ;  /* 0x0000008815197890 */ /* 0x000fc4000fffe0ff */
[----:B------:R-:W-:Y:S01]  /*4350*/  UIADD3 UR17, UPT, UPT, UR21, 0x90, URZ ;  /* 0x0000009015117890 */ /* 0x000fe2000fffe0ff */
[----:B------:R-:W-:Y:S01]  /*4360*/  UMOV UR6, UR7 ;  /* 0x0000000700067c82 */ /* 0x000fe20008000000 */
[----:B------:R-:W-:Y:S01]  /*4370*/  UMOV UR41, UR9 ;  /* 0x0000000900297c82 */ /* 0x000fe20008000000 */
[----:B------:R-:W-:Y:S02]  /*4380*/  UISETP.GE.AND UP0, UPT, UR42, 0x1, UPT ;  /* 0x000000012a00788c */ /* 0x000fe4000bf06270 */
[----:B------:R-:W-:Y:S01]  /*4390*/  UISETP.NE.AND UP4, UPT, UR42, 0x1, UPT ;  /* 0x000000012a00788c */ /* 0x000fe2000bf85270 */
[----:B------:R-:W1:Y:S01]  /*43a0*/  LDCU.64 UR22, c[0x0][0xb28] ;  /* 0x00016500ff1677ac */ /* 0x000e620008000a00 */
[----:B------:R-:W-:Y:S02]  /*43b0*/  UISETP.NE.AND UP6, UPT, UR15, 0x1, UPT ;  /* 0x000000010f00788c */ /* 0x000fe4000bfc5270 */
[----:B------:R-:W-:Y:S02]  /*43c0*/  UISETP.NE.AND UP5, UPT, UR46, 0x1, UPT ;  /* 0x000000012e00788c */ /* 0x000fe4000bfa5270 */
[----:B------:R-:W-:-:S02]  /*43d0*/  UPRMT UR37, UR10, 0x654, UR37 ;  /* 0x000006540a257896 */ /* 0x000fc40008000025 */
[----:B------:R-:W-:Y:S02]  /*43e0*/  USHF.R.U32.HI UR43, URZ, UR45, UR6 ;  /* 0x0000002dff2b7299 */ /* 0x000fe40008011606 */
[----:B------:R-:W-:Y:S02]  /*43f0*/  UPRMT UR40, UR10, 0x654, UR33 ;  /* 0x000006540a287896 */ /* 0x000fe40008000021 */
[----:B------:R-:W-:Y:S02]  /*4400*/  UPRMT UR39, UR10, 0x654, UR25 ;  /* 0x000006540a277896 */ /* 0x000fe40008000019 */
[----:B------:R-:W-:Y:S02]  /*4410*/  UPRMT UR38, UR10, 0x654, UR17 ;  /* 0x000006540a267896 */ /* 0x000fe40008000011 */
[----:B---3--:R-:W-:Y:S02]  /*4420*/  USHF.R.U32.HI UR41, URZ, UR49, UR41 ;  /* 0x00000031ff297299 */ /* 0x008fe40008011629 */
[----:B------:R-:W-:-:S11]  /*4430*/  UISETP.NE.AND UP2, UPT, UR4, 0x1, UPT ;  /* 0x000000010400788c */ /* 0x000fd6000bf45270 */
.L_x_90:
[C---:B------:R-:W-:Y:S02]  /*4440*/  LEA R12, R14.reuse, UR21, 0x3 ;  /* 0x000000150e0c7c11 */ /* 0x040fe4000f8e18ff */
[----:B------:R-:W-:Y:S02]  /*4450*/  SHF.L.U32 R9, R13, 0x1f, RZ ;  /* 0x0000001f0d097819 */ /* 0x000fe400000006ff */
[----:B------:R-:W-:Y:S02]  /*4460*/  LEA R10, R14, UR21, 0x4 ;  /* 0x000000150e0a7c11 */ /* 0x000fe4000f8e20ff */
[----:B--2---:R-:W2:Y:S02]  /*4470*/  SYNCS.PHASECHK.TRANS64.TRYWAIT P0, [R12+URZ+0xd0], R9 ;  /* 0x0000d0090c0075a7 */ /* 0x004ea400080011ff */
[----:B--2---:R-:W-:Y:S05]  /*4480*/  @!P0 BRA `(.L_x_80) ;  /* 0x0000005000388947 */ /* 0x004fea0003800000 */
.L_x_178:
[----:B--2---:R-:W2:Y:S01]  /*4490*/  LDS.128 R8, [R10+0x160] ;  /* 0x000160000a087984 */ /* 0x004ea20000000c00 */
[----:B------:R-:W-:Y:S01]  /*44a0*/  UISETP.GE.AND UP0, UPT, UR42, 0x1, UPT ;  /* 0x000000012a00788c */ /* 0x000fe2000bf06270 */
[----:B------:R-:W-:Y:S01]  /*44b0*/  @!PT LDS RZ, [RZ] ;  /* 0x00000000fffff984 */ /* 0x000fe20000000800 */
[----:B------:R-:W-:Y:S01]  /*44c0*/  @!PT LDS RZ, [RZ] ;  /* 0x00000000fffff984 */ /* 0x000fe20000000800 */
[----:B------:R-:W-:Y:S01]  /*44d0*/  @!PT LDS RZ, [RZ] ;  /* 0x00000000fffff984 */ /* 0x000fe20000000800 */
[----:B------:R-:W-:Y:S01]  /*44e0*/  @!PT LDS RZ, [RZ] ;  /* 0x00000000fffff984 */ /* 0x000fe20000000800 */
[----:B------:R3:W-:Y:S06]  /*44f0*/  MEMBAR.ALL.CTA ;  /* 0x0000000000007992 */ /* 0x0007ec0000008000 */
[----:B---3--:R-:W3:Y:S01]  /*4500*/  FENCE.VIEW.ASYNC.S ;  /* 0x00000000000073c6 */ /* 0x008ee20000000000 */
[----:B--2---:R-:W-:Y:S11]  /*4510*/  LOP3.LUT P0, RZ, R10, 0x1, RZ, 0xc0, !PT ;  /* 0x000000010aff7812 */ /* 0x004ff6000780c0ff */
[----:B------:R-:W-:Y:S02]  /*4520*/  @!UPT UIADD3 URZ, UPT, UPT, URZ, URZ, URZ ;  /* 0x000000fffffff290 */ /* 0x000fe4000fffe0ff */
[----:B---3--:R-:W-:Y:S01]  /*4530*/  VOTEU.ANY UP1, P0 ;  /* 0x0000000000ff7886 */ /* 0x008fe20000020100 */
[----:B------:R-:W-:Y:S11]  /*4540*/  PLOP3.LUT P0, PT, PT, PT, UP1, 0x80, 0x8 ;  /* 0x000000000008781c */ /* 0x000ff60003f0f018 */
[----:B------:R-:W-:Y:S02]  /*4550*/  @!UPT UIADD3 URZ, UPT, UPT, URZ, URZ, URZ ;  /* 0x000000fffffff290 */ /* 0x000fe4000fffe0ff */
[----:B------:R-:W-:Y:S02]  /*4560*/  @P0 SHF.R.U32.HI R0, RZ, 0x10, R9 ;  /* 0x00000010ff000819 */ /* 0x000fe40000011609 */
[----:B------:R-:W-:Y:S02]  /*4570*/  @P0 MOV R6, R8 ;  /* 0x0000000800060202 */ /* 0x000fe40000000f00 */
[----:B------:R-:W-:Y:S01]  /*4580*/  @P0 R2UR UR4, R0 ;  /* 0x00000000000402ca */ /* 0x000fe200000e0000 */
[----:B------:R-:W-:Y:S01]  /*4590*/  VIADD R0, R12, 0xe0 ;  /* 0x000000e00c007836 */ /* 0x000fe20000000000 */
[----:B------:R-:W-:Y:S02]  /*45a0*/  @P0 LOP3.LUT R8, R9, 0xffff, RZ, 0xc0, !PT ;  /* 0x0000ffff09080812 */ /* 0x000fe400078ec0ff */
[----:B------:R-:W-:Y:S02]  /*45b0*/  @P0 R2UR UR6, R6 ;  /* 0x00000000060602ca */ /* 0x000fe400000e0000 */
[----:B------:R-:W-:Y:S02]  /*45c0*/  PRMT R0, RZ, 0x654, R0 ;  /* 0x00000654ff007816 */ /* 0x000fe40000000000 */
[----:B------:R-:W-:Y:S02]  /*45d0*/  @P0 R2UR UR5, R8 ;  /* 0x00000000080502ca */ /* 0x000fe400000e0000 */
[----:B------:R2:W-:Y:S03]  /*45e0*/  SYNCS.ARRIVE.TRANS64.RED.A1T0 RZ, [R0+URZ], RZ ;  /* 0x000000ff00ff79a7 */ /* 0x0005e600081004ff */
[----:B------:R-:W-:Y:S04]  /*45f0*/  @UP1 UMOV UR29, UR4 ;  /* 0x00000004001d1c82 */ /* 0x000fe80008000000 */
[----:B------:R-:W-:Y:S04]  /*4600*/  @UP1 UMOV UR14, UR6 ;  /* 0x00000006000e1c82 */ /* 0x000fe80008000000 */
[----:B------:R-:W-:Y:S01]  /*4610*/  @UP1 UMOV UR13, UR5 ;  /* 0x00000005000d1c82 */ /* 0x000fe20008000000 */
[----:B------:R-:W-:Y:S05]  /*4620*/  BRA.U !UP0, `(.L_x_81) ;  /* 0x0000000108a47547 */ /* 0x000fea000b800000 */
[----:B------:R-:W-:Y:S02]  /*4630*/  UIMAD.WIDE.U32 UR18, UR13, UR47, URZ ;  /* 0x0000002f0d1272a5 */ /* 0x000fe4000f8e00ff */
[----:B------:R-:W-:Y:S02]  /*4640*/  UIMAD.WIDE.U32 UR26, UR14, UR44, URZ ;  /* 0x0000002c0e1a72a5 */ /* 0x000fe4000f8e00ff */
[----:B------:R-:W-:Y:S02]  /*4650*/  USEL UR4, UR30, UR41, !UP5 ;  /* 0x000000291e047287 */ /* 0x000fe4000e800000 */
[----:B------:R-:W-:Y:S02]  /*4660*/  USEL UR7, UR31, UR43, !UP6 ;  /* 0x0000002b1f077287 */ /* 0x000fe4000f000000 */
[----:B-1----:R-:W-:Y:S02]  /*4670*/  UIMAD.WIDE.U32 UR8, UR4, UR22, URZ ;  /* 0x00000016040872a5 */ /* 0x002fe4000f8e00ff */
[----:B------:R-:W-:Y:S01]  /*4680*/  UIMAD.WIDE.U32 UR10, UR7, UR22, URZ ;  /* 0x00000016070a72a5 */ /* 0x000fe2000f8e00ff */
[----:B------:R-:W-:Y:S02]  /*4690*/  UMOV UR5, UR19 ;  /* 0x0000001300057c82 */ /* 0x000fe40008000000 */
[----:B------:R-:W-:Y:S03]  /*46a0*/  USHF.R.U32.HI UR6, URZ, UR49, UR5 ;  /* 0x00000031ff067299 */ /* 0x000fe60008011605 */
[----:B------:R-:W-:Y:S01]  /*46b0*/  UMOV UR5, UR27 ;  /* 0x0000001b00057c82 */ /* 0x000fe20008000000 */
[----:B------:R-:W-:Y:S02]  /*46c0*/  USEL UR6, UR13, UR6, !UP5 ;  /* 0x000000060d067287 */ /* 0x000fe4000e800000 */
[----:B------:R-:W-:Y:S03]  /*46d0*/  USHF.R.U32.HI UR12, URZ, UR45, UR5 ;  /* 0x0000002dff0c7299 */ /* 0x000fe60008011605 */
[----:B------:R-:W-:Y:S02]  /*46e0*/  UMOV UR5, UR9 ;  /* 0x0000000900057c82 */ /* 0x000fe40008000000 */
[----:B------:R-:W-:Y:S03]  /*46f0*/  @UP4 USHF.R.U32.HI UR4, URZ, UR23, UR5 ;  /* 0x00000017ff044299 */ /* 0x000fe60008011605 */
[----:B------:R-:W-:Y:S01]  /*4700*/  UMOV UR5, UR11 ;  /* 0x0000000b00057c82 */ /* 0x000fe20008000000 */
[----:B------:R-:W-:Y:S02]  /*4710*/  UIMAD UR4, UR42, UR4, URZ ;  /* 0x000000042a0472a4 */ /* 0x000fe4000f8e02ff */
[----:B------:R-:W-:Y:S02]  /*4720*/  @UP4 USHF.R.U32.HI UR7, URZ, UR23, UR5 ;  /* 0x00000017ff074299 */ /* 0x000fe40008011605 */
[----:B------:R-:W-:Y:S02]  /*4730*/  UIMAD.WIDE.U32 UR10, UR6, UR22, URZ ;  /* 0x00000016060a72a5 */ /* 0x000fe4000f8e00ff */
[----:B------:R-:W-:Y:S02]  /*4740*/  USEL UR5, UR14, UR12, !UP6 ;  /* 0x0000000c0e057287 */ /* 0x000fe4000f000000 */
[----:B------:R-:W-:Y:S02]  /*4750*/  UIMAD UR8, UR42, UR7, URZ ;  /* 0x000000072a0872a4 */ /* 0x000fe4000f8e02ff */
[----:B------:R-:W-:Y:S03]  /*4760*/  UISETP.GE.AND UP0, UPT, UR6, UR4, UPT ;  /* 0x000000040600728c */ /* 0x000fe6000bf06270 */
[----:B------:R-:W-:Y:S01]  /*4770*/  UMOV UR4, UR11 ;  /* 0x0000000b00047c82 */ /* 0x000fe20008000000 */
[----:B------:R-:W-:Y:S02]  /*4780*/  UISETP.GE.OR UP0, UPT, UR5, UR8, UP0 ;  /* 0x000000080500728c */ /* 0x000fe40008706670 */
[----:B------:R-:W-:Y:S02]  /*4790*/  USHF.R.U32.HI UR4, URZ, UR23, UR4 ;  /* 0x00000017ff047299 */ /* 0x000fe40008011604 */
[----:B------:R-:W-:Y:S02]  /*47a0*/  UIMAD.WIDE.U32 UR8, UR5, UR22, URZ ;  /* 0x00000016050872a5 */ /* 0x000fe4000f8e00ff */
[----:B------:R-:W-:Y:S04]  /*47b0*/  USEL UR10, UR6, UR4, !UP4 ;  /* 0x00000004060a7287 */ /* 0x000fe8000e000000 */
[----:B------:R-:W-:Y:S01]  /*47c0*/  UIADD3 UR11, UPT, UPT, -UR10, URZ, URZ ;  /* 0x000000ff0a0b7290 */ /* 0x000fe2000fffe1ff */
[----:B------:R-:W-:Y:S02]  /*47d0*/  @!UP0 UMOV UR4, UR9 ;  /* 0x0000000900048c82 */ /* 0x000fe40008000000 */
[----:B------:R-:W-:Y:S02]  /*47e0*/  @!UP0 USHF.R.U32.HI UR4, URZ, UR23, UR4 ;  /* 0x00000017ff048299 */ /* 0x000fe40008011604 */
[----:B------:R-:W-:Y:S02]  /*47f0*/  UIMAD UR8, UR42, UR11, UR6 ;  /* 0x0000000b2a0872a4 */ /* 0x000fe4000f8e0206 */
[----:B------:R-:W-:Y:S04]  /*4800*/  @!UP0 USEL UR4, UR5, UR4, !UP4 ;  /* 0x0000000405048287 */ /* 0x000fe8000e000000 */
[----:B------:R-:W-:Y:S02]  /*4810*/  @!UP0 UIMAD UR8, UR7, UR8, UR4 ;  /* 0x00000008070882a4 */ /* 0x000fe4000f8e0204 */
[----:B------:R-:W-:Y:S02]  /*4820*/  @!UP0 UIADD3 UR9, UPT, UPT, UR10, -UR4, URZ ;  /* 0x800000040a098290 */ /* 0x000fe4000fffe0ff */
[----:B------:R-:W-:Y:S02]  /*4830*/  UIADD3 UR4, UPT, UPT, -UR5, URZ, URZ ;  /* 0x000000ff05047290 */ /* 0x000fe4000fffe1ff */
[----:B------:R-:W-:Y:S02]  /*4840*/  UIADD3 UR7, UPT, UPT, -UR6, URZ, URZ ;  /* 0x000000ff06077290 */ /* 0x000fe4000fffe1ff */
[----:B------:R-:W-:Y:S02]  /*4850*/  @!UP0 UIMAD UR6, UR9, UR42, UR5 ;  /* 0x0000002a090682a4 */ /* 0x000fe4000f8e0205 */
[----:B------:R-:W-:Y:S02]  /*4860*/  UIMAD UR14, UR15, UR4, UR14 ;  /* 0x000000040f0e72a4 */ /* 0x000fe4000f8e020e */
[----:B------:R-:W-:Y:S01]  /*4870*/  UIMAD UR13, UR46, UR7, UR13 ;  /* 0x000000072e0d72a4 */ /* 0x000fe2000f8e020d */
[----:B------:R-:W-:Y:S02]  /*4880*/  @!UP0 UMOV UR5, UR8 ;  /* 0x0000000800058c82 */ /* 0x000fe40008000000 */
[----:B------:R-:W-:Y:S02]  /*4890*/  UIMAD UR14, UR5, UR15, UR14 ;  /* 0x0000000f050e72a4 */ /* 0x000fe4000f8e020e */
[----:B------:R-:W-:Y:S11]  /*48a0*/  UIMAD UR13, UR6, UR46, UR13 ;  /* 0x0000002e060d72a4 */ /* 0x000ff6000f8e020d */
[----:B------:R-:W-:Y:S01]  /*48b0*/  @!UPT UIADD3 URZ, UPT, UPT, URZ, URZ, URZ ;  /* 0x000000fffffff290 */ /* 0x000fe2000fffe0ff */
.L_x_81:
[----:B------:R-:W3:Y:S01]  /*48c0*/  @!UP2 LDCU.128 UR8, c[0x0][0xb10] ;  /* 0x00016200ff08a7ac */ /* 0x000ee20008000c00 */
[C---:B------:R-:W-:Y:S02]  /*48d0*/  ISETP.NE.U32.AND P1, PT, R4.reuse, RZ, PT ;  /* 0x000000ff0400720c */ /* 0x040fe40003f25070 */
[----:B------:R-:W-:Y:S02]  /*48e0*/  ISETP.NE.U32.AND P0, PT, R4, RZ, PT ;  /* 0x000000ff0400720c */ /* 0x000fe40003f05070 */
[C---:B------:R-:W-:Y:S02]  /*48f0*/  ISETP.NE.AND.EX P1, PT, R5.reuse, RZ, PT, P1 ;  /* 0x000000ff0500720c */ /* 0x040fe40003f25310 */
[----:B------:R-:W-:Y:S01]  /*4900*/  ISETP.NE.AND.EX P0, PT, R5, RZ, PT, P0 ;  /* 0x000000ff0500720c */ /* 0x000fe20003f05300 */
[----:B------:R-:W4:Y:S01]  /*4910*/  @!UP2 LDCU UR5, c[0x0][0xb0c] ;  /* 0x00016180ff05a7ac */ /* 0x000f220008000800 */
[----:B------:R-:W-:Y:S01]  /*4920*/  SHF.L.U32 R9, R15, 0x1f, RZ ;  /* 0x0000001f0f097819 */ /* 0x000fe200000006ff */
[----:B------:R-:W-:Y:S02]  /*4930*/  USHF.L.U32 UR35, UR16, 0x6, URZ ;  /* 0x0000000610237899 */ /* 0x000fe400080006ff */
[----:B------:R-:W-:Y:S02]  /*4940*/  USHF.L.U32 UR34, UR20, 0x7, URZ ;  /* 0x0000000714227899 */ /* 0x000fe400080006ff */
[----:B---3--:R-:W-:Y:S07]  /*4950*/  UIMAD.WIDE.U32 UR6, UR14, UR8, URZ ;  /* 0x000000080e0672a5 */ /* 0x008fee000f8e00ff */
[----:B------:R-:W-:Y:S01]  /*4960*/  @!UP2 UMOV UR4, UR7 ;  /* 0x000000070004ac82 */ /* 0x000fe20008000000 */
[----:B----4-:R-:W-:Y:S02]  /*4970*/  @!UP2 UISETP.NE.AND UP0, UPT, UR5, 0x1, UPT ;  /* 0x000000010500a88c */ /* 0x010fe4000bf05270 */
[----:B------:R-:W-:Y:S02]  /*4980*/  @!UP2 USHF.R.U32.HI UR4, URZ, UR9, UR4 ;  /* 0x00000009ff04a299 */ /* 0x000fe40008011604 */
[----:B------:R-:W-:Y:S02]  /*4990*/  UIMAD.WIDE.U32 UR6, UR13, UR11, URZ ;  /* 0x0000000b0d0672a5 */ /* 0x000fe4000f8e00ff */
[----:B------:R-:W-:Y:S02]  /*49a0*/  @!UP2 USEL UR8, UR14, UR4, !UP0 ;  /* 0x000000040e08a287 */ /* 0x000fe4000c000000 */
[----:B------:R-:W-:Y:S03]  /*49b0*/  @!UP2 UISETP.NE.AND UP0, UPT, UR10, 0x1, UPT ;  /* 0x000000010a00a88c */ /* 0x000fe6000bf05270 */
[----:B------:R-:W-:Y:S02]  /*49c0*/  @!UP2 UMOV UR6, UR7 ;  /* 0x000000070006ac82 */ /* 0x000fe40008000000 */
[----:B------:R-:W3:Y:S02]  /*49d0*/  @!UP2 LDCU UR4, c[0x0][0xb20] ;  /* 0x00016400ff04a7ac */ /* 0x000ee40008000800 */
[----:B---3--:R-:W-:Y:S04]  /*49e0*/  @!UP2 USHF.R.U32.HI UR6, URZ, UR4, UR6 ;  /* 0x00000004ff06a299 */ /* 0x008fe80008011606 */
[----:B------:R-:W-:Y:S04]  /*49f0*/  @!UP2 USEL UR6, UR13, UR6, !UP0 ;  /* 0x000000060d06a287 */ /* 0x000fe8000c000000 */
[----:B------:R-:W-:Y:S02]  /*4a00*/  @!UP2 UIADD3 UR4, UPT, UPT, -UR8, UR6, URZ ;  /* 0x000000060804a290 */ /* 0x000fe4000fffe1ff */
[----:B------:R-:W-:Y:S02]  /*4a10*/  @!UP2 UIADD3 UR6, UPT, UPT, UR8, -UR6, URZ ;  /* 0x800000060806a290 */ /* 0x000fe4000fffe0ff */
[----:B------:R-:W-:Y:S02]  /*4a20*/  @!UP2 UIMAD UR14, UR4, UR5, UR14 ;  /* 0x00000005040ea2a4 */ /* 0x000fe4000f8e020e */
[----:B------:R-:W-:Y:S01]  /*4a30*/  @!UP2 UIMAD UR13, UR6, UR10, UR13 ;  /* 0x0000000a060da2a4 */ /* 0x000fe2000f8e020d */
[----:B------:R-:W-:Y:S11]  /*4a40*/  BRA.U UP3, `(.L_x_82) ;  /* 0x0000000103107547 */ /* 0x000ff6000b800000 */
[----:B--2---:R-:W-:Y:S04]  /*4a50*/  MOV R0, UR48 ;  /* 0x0000003000007c02 */ /* 0x004fe80008000f00 */
[----:B------:R-:W-:Y:S04]  /*4a60*/  SHF.L.U32 R11, R0, 0x1f, RZ ;  /* 0x0000001f000b7819 */ /* 0x000fe800000006ff */
[----:B------:R-:W2:Y:S02]  /*4a70*/  SYNCS.PHASECHK.TRANS64.TRYWAIT P2, [UR21+0xc8], R11 ;  /* 0x0000c80bff0075a7 */ /* 0x000ea40008041115 */
[----:B--2---:R-:W-:Y:S05]  /*4a80*/  @!P2 BRA `(.L_x_83) ;  /* 0x0000004800cca947 */ /* 0x004fea0003800000 */
.L_x_82:
[----:B------:R-:W-:Y:S05]  /*4a90*/  @!P1 BRA `(.L_x_84) ;  /* 0x0000000000309947 */ /* 0x000fea0003800000 */
[----:B------:R-:W-:Y:S01]  /*4aa0*/  ISETP.NE.U32.AND P1, PT, R2, RZ, PT ;  /* 0x000000ff0200720c */ /* 0x000fe20003f25070 */
[----:B------:R-:W3:Y:S01]  /*4ab0*/  LDCU.64 UR4, c[0x0][0x358] ;  /* 0x00006b00ff0477ac */ /* 0x000ee20008000a00 */
[----:B------:R-:W-:Y:S02]  /*4ac0*/  IMAD.MOV.U32 R63, RZ, RZ, 0x1 ;  /* 0x00000001ff3f7424 */ /* 0x000fe400078e00ff */
[----:B------:R-:W-:Y:S11]  /*4ad0*/  ISETP.NE.AND.EX P1, PT, R3, RZ, PT, P1 ;  /* 0x000000ff0300720c */ /* 0x000ff60003f25310 */
[----:B------:R-:W-:Y:S02]  /*4ae0*/  @!UPT UIADD3 URZ, UPT, UPT, URZ, URZ, URZ ;  /* 0x000000fffffff290 */ /* 0x000fe4000fffe0ff */
[----:B--2---:R-:W2:Y:S01]  /*4af0*/  @P1 LDC.64 R10, c[0x0][0x888] ;  /* 0x00022200ff0a1b82 */ /* 0x004ea20000000a00 */
[----:B------:R-:W-:Y:S04]  /*4b00*/  @P1 IMAD R0, R4, UR36, RZ ;  /* 0x0000002404001c24 */ /* 0x000fe8000f8e02ff */
[----:B--2---:R-:W-:Y:S04]  /*4b10*/  @P1 IMAD.WIDE R10, R0, 0x4, R10 ;  /* 0x00000004000a1825 */ /* 0x004fe800078e020a */
[----:B------:R-:W-:Y:S01]  /*4b20*/  HFMA2 R0, -RZ, RZ, 0, 5.9604644775390625e-08 ;  /* 0x00000001ff007431 */ /* 0x000fe200000001ff */
[----:B---3-5:R3:W5:Y:S04]  /*4b30*/  @P1 LDG.E R27, desc[UR4][R10.64] ;  /* 0x000000040a1b1981 */ /* 0x028768000c1e1900 */
[----:B------:R-:W-:Y:S01]  /*4b40*/  @!P1 PRMT R63, R0, 0x7610, R63 ;  /* 0x00007610003f9816 */ /* 0x000fe2000000003f */
[----:B---3--:R-:W4:Y:S06]  /*4b50*/  @!P1 LDC R27, c[0x0][0x880] ;  /* 0x00022000ff1b9b82 */ /* 0x008f2c0000000800 */
.L_x_84:
[----:B----45:R-:W-:Y:S01]  /*4b60*/  @!P0 FSETP.EQ.AND P1, PT, R27, RZ, PT ;  /* 0x000000ff1b00820b */ /* 0x030fe20003f22000 */
[----:B------:R-:W-:Y:S01]  /*4b70*/  @!UPT UIADD3 URZ, UPT, UPT, URZ, URZ, URZ ;  /* 0x000000fffffff290 */ /* 0x000fe2000fffe0ff */
[----:B------:R-:W-:Y:S11]  /*4b80*/  @!P0 BRA `(.L_x_85) ;  /* 0x0000000000188947 */ /* 0x000ff60003800000 */
[----:B------:R-:W-:Y:S02]  /*4b90*/  LOP3.LUT P0, RZ, R63, 0xff, RZ, 0xc0, !PT ;  /* 0x000000ff3fff7812 */ /* 0x000fe4000780c0ff */
[----:B------:R-:W-:Y:S04]  /*4ba0*/  ISETP.NE.U32.AND P1, PT, R2, RZ, PT ;  /* 0x000000ff0200720c */ /* 0x000fe80003f25070 */
[----:B------:R-:W-:Y:S04]  /*4bb0*/  ISETP.NE.AND.EX P1, PT, R3, RZ, PT, P1 ;  /* 0x000000ff0300720c */ /* 0x000fe80003f25310 */
[----:B------:R-:W-:Y:S03]  /*4bc0*/  PLOP3.LUT P1, PT, P1, PT, PT, 0x8, 0x80 ;  /* 0x000000000080781c */ /* 0x000fe60000f2e170 */
[----:B------:R-:W-:Y:S11]  /*4bd0*/  @P0 FSETP.EQ.AND P1, PT, R27, RZ, PT ;  /* 0x000000ff1b00020b */ /* 0x000ff60003f22000 */
[----:B------:R-:W-:Y:S02]  /*4be0*/  @!UPT UIADD3 URZ, UPT, UPT, URZ, URZ, URZ ;  /* 0x000000fffffff290 */ /* 0x000fe4000fffe0ff */
.L_x_85:
[----:B------:R-:W3:Y:S01]  /*4bf0*/  SYNCS.PHASECHK.TRANS64.TRYWAIT P2, [UR21+0xa0], R9 ;  /* 0x0000a009ff0075a7 */ /* 0x000ee20008041115 */
[----:B------:R-:W-:Y:S04]  /*4c00*/  ELECT P0, URZ, PT ;  /* 0x0000000000ff782f */ /* 0x000fe80003800000 */
[----:B------:R-:W-:Y:S11]  /*4c10*/  PLOP3.LUT P1, PT, P1, P0, PT, 0xf2, 0x2f ;  /* 0x00000000002f781c */ /* 0x000ff60000f21e72 */
[----:B------:R-:W-:Y:S02]  /*4c20*/  @!UPT UIADD3 URZ, UPT, UPT, URZ, URZ, URZ ;  /* 0x000000fffffff290 */ /* 0x000fe4000fffe0ff */
[----:B------:R-:W-:Y:S05]  /*4c30*/  @!P1 IADD3 R8, P0, PT, R16, 0x580, RZ ;  /* 0x0000058010089810 */ /* 0x000fea0007f1e0ff */
[----:B------:R-:W-:Y:S01]  /*4c40*/  @!P1 IMAD.X R6, RZ, RZ, R17, P0 ;  /* 0x000000ffff069224 */ /* 0x000fe200000e0611 */
[----:B---3--:R-:W-:Y:S07]  /*4c50*/  @!P2 BRA `(.L_x_86) ;  /* 0x000000480070a947 */ /* 0x008fee0003800000 */
.L_x_181:
[----:B------:R-:W-:Y:S01]  /*4c60*/  @!P1 R2UR UR5, R8 ;  /* 0x00000000080592ca */ /* 0x000fe200000e0000 */
[----:B------:R-:W-:Y:S01]  /*4c70*/  VOTEU.ALL UP0, P1 ;  /* 0x0000000000ff7886 */ /* 0x000fe20000800000 */
[----:B------:R-:W-:Y:S01]  /*4c80*/  @!P1 R2UR UR4, R6 ;  /* 0x00000000060492ca */ /* 0x000fe200000e0000 */
[----:B--2---:R-:W-:Y:S01]  /*4c90*/  @!P1 IMAD.MOV.U32 R0, RZ, RZ, 0x2000 ;  /* 0x00002000ff009424 */ /* 0x004fe200078e00ff */
[----:B------:R-:W-:Y:S01]  /*4ca0*/  UMOV UR6, 0x0 ;  /* 0x0000000000067882 */ /* 0x000fe20000000000 */
[----:B------:R-:W-:Y:S01]  /*4cb0*/  UMOV UR7, 0x10000000 ;  /* 0x1000000000077882 */ /* 0x000fe20000000000 */
[----:B------:R-:W-:Y:S01]  /*4cc0*/  @!UP0 UIADD3 UR32, UPT, UPT, UR21, 0x400, URZ ;  /* 0x0000040015208890 */ /* 0x000fe2000fffe0ff */
[----:B------:R-:W-:Y:S01]  /*4cd0*/  @!P1 IADD3 R8, P0, PT, R16, 0x580, RZ ;  /* 0x0000058010089810 */ /* 0x000fe20007f1e0ff */
[----:B------:R-:W-:Y:S04]  /*4ce0*/  VOTEU.ALL UP0, P1 ;  /* 0x0000000000ff7886 */ /* 0x000fe80000800000 */
[----:B------:R-:W-:Y:S02]  /*4cf0*/  @!P1 IMAD.X R6, RZ, RZ, R17, P0 ;  /* 0x000000ffff069224 */ /* 0x000fe400000e0611 */
[----:B------:R-:W-:Y:S02]  /*4d00*/  IMAD.U32 R10, RZ, RZ, UR5 ;  /* 0x00000005ff0a7e24 */ /* 0x000fe4000f8e00ff */
[----:B------:R-:W-:Y:S03]  /*4d10*/  IMAD.U32 R11, RZ, RZ, UR4 ;  /* 0x00000004ff0b7e24 */ /* 0x000fe6000f8e00ff */
[----:B------:R-:W-:Y:S02]  /*4d20*/  @!P1 R2UR UR4, R10 ;  /* 0x000000000a0492ca */ /* 0x000fe400000e0000 */
[----:B------:R-:W-:Y:S11]  /*4d30*/  @!P1 R2UR UR5, R11 ;  /* 0x000000000b0592ca */ /* 0x000ff600000e0000 */
[----:B------:R-:W-:Y:S02]  /*4d40*/  @!UPT UIADD3 URZ, UPT, UPT, URZ, URZ, URZ ;  /* 0x000000fffffff290 */ /* 0x000fe4000fffe0ff */
[----:B------:R2:W-:Y:S01]  /*4d50*/  @!UP0 UTMALDG.3D [UR32], [UR4], desc[UR6] ;  /* 0x00000620040085b4 */ /* 0x0005e20008011000 */
[----:B------:R2:W-:Y:S01]  /*4d60*/  @!P1 SYNCS.ARRIVE.TRANS64.RED.A0TR RZ, [UR21+0x80], R0 ;  /* 0x00008000ffff99a7 */ /* 0x0005e20008300415 */
[----:B------:R-:W-:Y:S01]  /*4d70*/  SYNCS.ARRIVE.TRANS64.RED.A1T0 RZ, [UR40], RZ ;  /* 0x000000ffffff79a7 */ /* 0x000fe20008100428 */
[----:B------:R-:W3:Y:S02]  /*4d80*/  SYNCS.PHASECHK.TRANS64.TRYWAIT P2, [UR21+0xa8], R9 ;  /* 0x0000a809ff0075a7 */ /* 0x000ee40008041115 */
[----:B--23--:R-:W-:Y:S05]  /*4d90*/  @!P2 BRA `(.L_x_87) ;  /* 0x000000480038a947 */ /* 0x00cfea0003800000 */
.L_x_183:
        /* <DEDUP_REMOVED lines=8> */
[----:B------:R-:W-:Y:S01]  /*4e20*/  @!UP0 UIADD3 UR24, UPT, UPT, UR21, 0x2400, URZ ;  /* 0x0000240015188890 */ /* 0x000fe2000fffe0ff */
[----:B------:R-:W-:Y:S01]  /*4e30*/  VOTEU.ALL UP0, P1 ;  /* 0x0000000000ff7886 */ /* 0x000fe20000800000 */
[----:B------:R-:W-:Y:S01]  /*4e40*/  UMOV UR27, UR35 ;  /* 0x00000023001b7c82 */ /* 0x000fe20008000000 */
[----:B------:R-:W-:Y:S02]  /*4e50*/  UMOV UR28, UR36 ;  /* 0x00000024001c7c82 */ /* 0x000fe40008000000 */
[----:B------:R-:W-:Y:S02]  /*4e60*/  IMAD.U32 R10, RZ, RZ, UR5 ;  /* 0x00000005ff0a7e24 */ /* 0x000fe4000f8e00ff */
[----:B------:R-:W-:Y:S02]  /*4e70*/  IMAD.U32 R11, RZ, RZ, UR4 ;  /* 0x00000004ff0b7e24 */ /* 0x000fe4000f8e00ff */
[----:B------:R-:W-:Y:S01]  /*4e80*/  @!P1 IMAD.X R6, RZ, RZ, R17, P0 ;  /* 0x000000ffff069224 */ /* 0x000fe200000e0611 */
        /* <DEDUP_REMOVED lines=8> */
.L_x_185:
[----:B------:R-:W-:Y:S01]  /*4f10*/  @!P1 R2UR UR5, R8 ;  /* 0x00000000080592ca */ /* 0x000fe200000e0000 */
[----:B------:R-:W-:Y:S01]  /*4f20*/  VOTEU.ALL UP0, P1 ;  /* 0x0000000000ff7886 */ /* 0x000fe20000800000 */
[----:B------:R-:W-:Y:S01]  /*4f30*/  @!P1 R2UR UR4, R6 ;  /* 0x00000000060492ca */ /* 0x000fe200000e0000 */
[----:B--2---:R-:W-:Y:S01]  /*4f40*/  @!P1 IMAD.MOV.U32 R0, RZ, RZ, 0x2000 ;  /* 0x00002000ff009424 */ /* 0x004fe200078e00ff */
[----:B------:R-:W-:Y:S01]  /*4f50*/  UMOV UR6, 0x0 ;  /* 0x0000000000067882 */ /* 0x000fe20000000000 */
[----:B------:R-:W-:Y:S01]  /*4f60*/  UMOV UR7, 0x10000000 ;  /* 0x1000000000077882 */ /* 0x000fe20000000000 */
[----:B------:R-:W-:Y:S01]  /*4f70*/  @!UP0 UIADD3 UR18, UPT, UPT, UR34, 0x40, URZ ;  /* 0x0000004022128890 */ /* 0x000fe2000fffe0ff */
[----:B------:R-:W-:Y:S01]  /*4f80*/  VIADD R14, R14, 0x1 ;  /* 0x000000010e0e7836 */ /* 0x000fe20000000000 */
[----:B------:R-:W-:Y:S01]  /*4f90*/  @!UP0 UIADD3 UR16, UPT, UPT, UR21, 0x4400, URZ ;  /* 0x0000440015108890 */ /* 0x000fe2000fffe0ff */
[----:B------:R-:W-:Y:S01]  /*4fa0*/  VOTEU.ALL UP0, P1 ;  /* 0x0000000000ff7886 */ /* 0x000fe20000800000 */
[----:B------:R-:W-:Y:S01]  /*4fb0*/  UMOV UR19, UR35 ;  /* 0x0000002300137c82 */ /* 0x000fe20008000000 */
[----:B------:R-:W-:Y:S02]  /*4fc0*/  UMOV UR20, UR36 ;  /* 0x0000002400147c82 */ /* 0x000fe40008000000 */
        /* <DEDUP_REMOVED lines=10> */
.L_x_187:
[----:B------:R-:W-:Y:S01]  /*5070*/  @!P1 IADD3 R6, P0, PT, R16, 0x580, RZ ;  /* 0x0000058010069810 */ /* 0x000fe20007f1e0ff */
[----:B------:R-:W-:Y:S01]  /*5080*/  VOTEU.ALL UP0, P1 ;  /* 0x0000000000ff7886 */ /* 0x000fe20000800000 */
[----:B------:R-:W-:Y:S01]  /*5090*/  UMOV UR6, 0x0 ;  /* 0x0000000000067882 */ /* 0x000fe20000000000 */
[----:B------:R-:W-:Y:S01]  /*50a0*/  UMOV UR7, 0x10000000 ;  /* 0x1000000000077882 */ /* 0x000fe20000000000 */
[----:B------:R-:W-:Y:S01]  /*50b0*/  @!P1 R2UR UR5, R6 ;  /* 0x00000000060592ca */ /* 0x000fe200000e0000 */
[----:B--2---:R-:W-:Y:S01]  /*50c0*/  @!P1 IMAD.X R0, RZ, RZ, R17, P0 ;  /* 0x000000ffff009224 */ /* 0x004fe200000e0611 */
[----:B------:R-:W-:Y:S01]  /*50d0*/  @!UP0 UIADD3 UR10, UPT, UPT, UR34, 0x60, URZ ;  /* 0x00000060220a8890 */ /* 0x000fe2000fffe0ff */
[----:B------:R-:W-:Y:S01]  /*50e0*/  R2UR UR18, R65 ;  /* 0x00000000411272ca */ /* 0x000fe200000e0000 */
[----:B------:R-:W-:Y:S01]  /*50f0*/  @!UP0 UIADD3 UR8, UPT, UPT, UR21, 0x6400, URZ ;  /* 0x0000640015088890 */ /* 0x000fe2000fffe0ff */
[----:B------:R-:W-:Y:S01]  /*5100*/  R2UR UR16, R66 ;  /* 0x00000000421072ca */ /* 0x000fe200000e0000 */
[----:B------:R-:W-:Y:S01]  /*5110*/  @!UP0 UIADD3 UR9, UPT, UPT, UR21, 0x98, URZ ;  /* 0x0000009815098890 */ /* 0x000fe2000fffe0ff */
[----:B------:R-:W-:Y:S01]  /*5120*/  @!P1 R2UR UR4, R0 ;  /* 0x00000000000492ca */ /* 0x000fe200000e0000 */
[----:B------:R-:W-:Y:S01]  /*5130*/  VOTEU.ALL UP0, P1 ;  /* 0x0000000000ff7886 */ /* 0x000fe20000800000 */
[----:B------:R-:W-:Y:S01]  /*5140*/  UMOV UR11, UR35 ;  /* 0x00000023000b7c82 */ /* 0x000fe20008000000 */
[----:B------:R-:W-:Y:S01]  /*5150*/  UMOV UR12, UR36 ;  /* 0x00000024000c7c82 */ /* 0x000fe20008000000 */
[C---:B------:R-:W-:Y:S01]  /*5160*/  ISETP.NE.AND P0, PT, R14.reuse, 0x2, PT ;  /* 0x000000020e00780c */ /* 0x040fe20003f05270 */
[----:B------:R-:W-:Y:S01]  /*5170*/  UPLOP3.LUT UP3, UPT, UPT, UPT, UPT, 0x80, 0x8 ;  /* 0x000000000008789c */ /* 0x000fe20003f6f070 */
[----:B------:R-:W-:Y:S01]  /*5180*/  IMAD.U32 R8, RZ, RZ, UR5 ;  /* 0x00000005ff087e24 */ /* 0x000fe2000f8e00ff */
[----:B------:R-:W-:Y:S01]  /*5190*/  LOP3.LUT R15, R15, 0x1, RZ, 0x3c, !PT ;  /* 0x000000010f0f7812 */ /* 0x000fe200078e3cff */
[----:B------:R-:W-:Y:S01]  /*51a0*/  UMOV UR36, UR29 ;  /* 0x0000001d00247c82 */ /* 0x000fe20008000000 */
[----:B------:R-:W-:Y:S01]  /*51b0*/  SEL R0, RZ, 0x1, P0 ;  /* 0x00000001ff007807 */ /* 0x000fe20000000000 */
[----:B------:R-:W-:Y:S01]  /*51c0*/  UIADD3 UR20, UPT, UPT, UR13, UR18, URZ ;  /* 0x000000120d147290 */ /* 0x000fe2000fffe0ff */
[----:B------:R-:W-:Y:S01]  /*51d0*/  SEL R14, R14, RZ, P0 ;  /* 0x000000ff0e0e7207 */ /* 0x000fe20000000000 */
[----:B------:R-:W-:Y:S01]  /*51e0*/  UIADD3 UR16, UPT, UPT, UR14, UR16, URZ ;  /* 0x000000100e107290 */ /* 0x000fe2000fffe0ff */
[----:B------:R-:W-:Y:S01]  /*51f0*/  IMAD.U32 R9, RZ, RZ, UR4 ;  /* 0x00000004ff097e24 */ /* 0x000fe2000f8e00ff */
[----:B------:R-:W-:Y:S02]  /*5200*/  @!P1 R2UR UR4, R8 ;  /* 0x00000000080492ca */ /* 0x000fe400000e0000 */
[----:B------:R-:W-:Y:S02]  /*5210*/  LOP3.LUT R13, R13, R0, RZ, 0x3c, !PT ;  /* 0x000000000d0d7212 */ /* 0x000fe400078e3cff */
[----:B------:R-:W-:Y:S11]  /*5220*/  @!P1 R2UR UR5, R9 ;  /* 0x00000000090592ca */ /* 0x000ff600000e0000 */
[----:B------:R-:W-:Y:S02]  /*5230*/  @!UPT UIADD3 URZ, UPT, UPT, URZ, URZ, URZ ;  /* 0x000000fffffff290 */ /* 0x000fe4000fffe0ff */
[----:B------:R2:W-:Y:S01]  /*5240*/  @!UP0 UTMALDG.3D [UR8], [UR4], desc[UR6] ;  /* 0x00000608040085b4 */ /* 0x0005e20008011000 */
[----:B------:R2:W-:Y:S01]  /*5250*/  @!P1 SYNCS.ARRIVE.TRANS64.RED.A0TR RZ, [UR21+0x98], R7 ;  /* 0x00009807ffff99a7 */ /* 0x0005e20008300415 */
[----:B------:R-:W-:Y:S01]  /*5260*/  SYNCS.ARRIVE.TRANS64.RED.A1T0 RZ, [UR37], RZ ;  /* 0x000000ffffff79a7 */ /* 0x000fe20008100425 */
[----:B------:R-:W-:Y:S05]  /*5270*/  BRA.U UP1, `(.L_x_90) ;  /* 0xfffffff101707547 */ /* 0x000fea000b83ffff */
[----:B------:R-:W-:-:S04]  /*5280*/  SHF.L.U32 R3, R15, 0x1f, RZ ;  /* 0x0000001f0f037819 */ /* 0x000fc800000006ff */
[----:B------:R-:W3:Y:S02]  /*5290*/  SYNCS.PHASECHK.TRANS64.TRYWAIT P0, [UR21+0xa0], R3 ;  /* 0x0000a003ff0075a7 */ /* 0x000ee40008001115 */
[----:B---3--:R-:W-:Y:S05]  /*52a0*/  @!P0 BRA `(.L_x_91) ;  /* 0x00000044003c8947 */ /* 0x008fea0003800000 */
.L_x_189:
[----:B------:R-:W4:Y:S02]  /*52b0*/  SYNCS.PHASECHK.TRANS64.TRYWAIT P0, [UR21+0xa8], R3 ;  /* 0x0000a803ff0075a7 */ /* 0x000f240008001115 */
[----:B----4-:R-:W-:Y:S05]  /*52c0*/  @!P0 BRA `(.L_x_92) ;  /* 0x00000044004c8947 */ /* 0x010fea0003800000 */
.L_x_191:
[----:B------:R-:W4:Y:S02]  /*52d0*/  SYNCS.PHASECHK.TRANS64.TRYWAIT P0, [UR21+0xb0], R3 ;  /* 0x0000b003ff0075a7 */ /* 0x000f240008001115 */
[----:B----4-:R-:W-:Y:S05]  /*52e0*/  @!P0 BRA `(.L_x_93) ;  /* 0x00000044005c8947 */ /* 0x010fea0003800000 */
.L_x_193:
[----:B---3--:R-:W-:-:S07]  /*52f0*/  MOV R0, UR21 ;  /* 0x0000001500007c02 */ /* 0x008fce0008000f00 */
.L_x_94:
[----:B---3--:R-:W-:-:S04]  /*5300*/  SHF.L.U32 R3, R15, 0x1f, RZ ;  /* 0x0000001f0f037819 */ /* 0x008fc800000006ff */
[----:B------:R3:W4:Y:S03]  /*5310*/  SYNCS.PHASECHK.TRANS64.TRYWAIT P0, [R0+URZ+0xb8], R3 ;  /* 0x0000b803000075a7 */ /* 0x00072600080011ff */
[----:B----4-:R-:W-:Y:S05]  /*5320*/  @!P0 NANOSLEEP.SYNCS 0x989680 ;  /* 0x009896800000895d */ /* 0x010fea0003900000 */
[----:B------:R-:W4:Y:S02]  /*5330*/  @!P0 SYNCS.PHASECHK.TRANS64 P0, [R0+URZ+0xb8], R3 ;  /* 0x0000b803000085a7 */ /* 0x000f2400080010ff */
[----:B-12-4-:R-:W-:Y:S05]  /*5340*/  @P0 EXIT ;  /* 0x000000000000094d */ /* 0x016fea0003800000 */
[----:B------:R-:W-:Y:S05]  /*5350*/  BRA `(.L_x_94) ;  /* 0xfffffffc00e87947 */ /* 0x000fea000383ffff */
.L_x_79:
[----:B------:R-:W-:-:S06]  /*5360*/  UISETP.GE.AND UP0, UPT, UR17, 0x4, UPT ;  /* 0x000000041100788c */ /* 0x000fcc000bf06270 */
[----:B------:R-:W-:-:S13]  /*5370*/  PLOP3.LUT P0, PT, PT, PT, UP0, 0x80, 0x8 ;  /* 0x000000000008781c */ /* 0x000fda0003f0f008 */
[----:B------:R-:W-:Y:S05]  /*5380*/  @!P0 EXIT ;  /* 0x000000000000894d */ /* 0x000fea0003800000 */
[----:B------:R-:W1:Y:S08]  /*5390*/  S2UR UR4, SR_CgaCtaId ;  /* 0x00000000000479c3 */ /* 0x000e700000008800 */
[----:B------:R-:W-:Y:S01]  /*53a0*/  BAR.SYNC.DEFER_BLOCKING 0x6, 0xa0 ;  /* 0x0182800000007b1d */ /* 0x000fe20000010000 */
[C---:B------:R-:W-:Y:S01]  /*53b0*/  IMAD.SHL.U32 R5, R76.reuse, 0x20, RZ ;  /* 0x000000204c057824 */ /* 0x040fe200078e00ff */
[C---:B------:R-:W-:Y:S01]  /*53c0*/  R2P PR, R76.reuse, 0x6 ;  /* 0x000000064c007804 */ /* 0x040fe20000000000 */
[C---:B------:R-:W-:Y:S01]  /*53d0*/  IMAD.SHL.U32 R2, R76.reuse, 0x4, RZ ;  /* 0x000000044c027824 */ /* 0x040fe200078e00ff */
[----:B------:R-:W-:Y:S01]  /*53e0*/  CS2R R70, SRZ ;  /* 0x0000000000467805 */ /* 0x000fe2000001ff00 */
[----:B------:R-:W-:Y:S01]  /*53f0*/  IMAD.U32 R23, R76, 0x10000, RZ ;  /* 0x000100004c177824 */ /* 0x000fe200078e00ff */
[----:B------:R-:W-:-:S02]  /*5400*/  UMOV UR44, 0x400 ;  /* 0x00000400002c7882 */ /* 0x000fc40000000000 */
[----:B------:R-:W2:Y:S01]  /*5410*/  LDC.64 R60, c[0x0][0x8b0] ;  /* 0x00022c00ff3c7b82 */ /* 0x000ea20000000a00 */
[C---:B------:R-:W-:Y:S01]  /*5420*/  LOP3.LUT R3, R5.reuse, 0xe0, RZ, 0xc0, !PT ;  /* 0x000000e005037812 */ /* 0x040fe200078ec0ff */
[----:B------:R-:W-:Y:S01]  /*5430*/  IMAD.SHL.U32 R62, R76, 0x10, RZ ;  /* 0x000000104c3e7824 */ /* 0x000fe200078e00ff */
[----:B------:R-:W-:Y:S01]  /*5440*/  LOP3.LUT R5, R5, 0x100, RZ, 0xc0, !PT ;  /* 0x0000010005057812 */ /* 0x000fe200078ec0ff */
[----:B------:R-:W-:Y:S01]  /*5450*/  IMAD.MOV.U32 R75, RZ, RZ, 0x10 ;  /* 0x00000010ff4b7424 */ /* 0x000fe200078e00ff */
[----:B------:R-:W-:Y:S01]  /*5460*/  LOP3.LUT R2, R3, 0x1c, R2, 0xf8, !PT ;  /* 0x0000001c03027812 */ /* 0x000fe200078ef802 */
[----:B------:R-:W-:Y:S01]  /*5470*/  IMAD.MOV.U32 R74, RZ, RZ, 0x20 ;  /* 0x00000020ff4a7424 */ /* 0x000fe200078e00ff */
[----:B------:R-:W-:Y:S01]  /*5480*/  SHF.R.U32.HI R3, RZ, 0x2, R76 ;  /* 0x00000002ff037819 */ /* 0x000fe2000001164c */
[----:B------:R-:W3:Y:S01]  /*5490*/  LDC.64 R42, c[0x0][0x8a8] ;  /* 0x00022a00ff2a7b82 */ /* 0x000ee20000000a00 */
[----:B------:R-:W-:Y:S01]  /*54a0*/  LOP3.LUT R23, R23, 0x600000, RZ, 0xc0, !PT ;  /* 0x0060000017177812 */ /* 0x000fe200078ec0ff */
[----:B------:R-:W-:Y:S01]  /*54b0*/  IMAD.MOV.U32 R73, RZ, RZ, 0x1 ;  /* 0x00000001ff497424 */ /* 0x000fe200078e00ff */
[----:B------:R-:W-:Y:S01]  /*54c0*/  LOP3.LUT R62, R5, 0x600, R62, 0xf8, !PT ;  /* 0x00000600053e7812 */ /* 0x000fe200078ef83e */
[----:B------:R-:W-:Y:S01]  /*54d0*/  IMAD.MOV.U32 R22, RZ, RZ, RZ ;  /* 0x000000ffff167224 */ /* 0x000fe200078e00ff */
[----:B------:R-:W-:Y:S01]  /*54e0*/  LOP3.LUT R3, R2, 0x4, R3, 0x78, !PT ;  /* 0x0000000402037812 */ /* 0x000fe200078e7803 */
[----:B------:R-:W-:Y:S01]  /*54f0*/  IMAD.MOV.U32 R72, RZ, RZ, RZ ;  /* 0x000000ffff487224 */ /* 0x000fe200078e00ff */
[----:B------:R-:W-:Y:S01]  /*5500*/  LOP3.LUT R76, R76, 0x60, RZ, 0xc0, !PT ;  /* 0x000000604c4c7812 */ /* 0x000fe200078ec0ff */
[----:B-1----:R-:W-:Y:S01]  /*5510*/  ULEA UR44, UR4, UR44, 0x18 ;  /* 0x0000002c042c7291 */ /* 0x002fe2000f8ec0ff */
[----:B------:R-:W-:Y:S01]  /*5520*/  LOP3.LUT R62, R62, R3, RZ, 0xfc, !PT ;  /* 0x000000033e3e7212 */ /* 0x000fe200078efcff */
[----:B------:R-:W1:Y:S01]  /*5530*/  LDCU UR59, c[0x0][0x370] ;  /* 0x00006e00ff3b77ac */ /* 0x000e620008000800 */
[----:B------:R-:W-:-:S02]  /*5540*/  SEL R75, R75, 0xfffffff0, !P2 ;  /* 0xfffffff04b4b7807 */ /* 0x000fc40005000000 */
[----:B------:R-:W-:Y:S01]  /*5550*/  SEL R74, R74, 0xffffffe0, !P1 ;  /* 0xffffffe04a4a7807 */ /* 0x000fe20004800000 */
[----:B------:R-:W-:Y:S01]  /*5560*/  UIADD3 UR4, UPT, UPT, UR44, 0x400, URZ ;  /* 0x000004002c047890 */ /* 0x000fe2000fffe0ff */
[----:B------:R-:W4:Y:S02]  /*5570*/  LDCU UR43, c[0x0][0xb0c] ;  /* 0x00016180ff2b77ac */ /* 0x000f240008000800 */
[----:B------:R-:W1:Y:S03]  /*5580*/  LDS R0, [UR44+0x180] ;  /* 0x0001802cff007984 */ /* 0x000e660008000800 */
[----:B------:R-:W-:Y:S01]  /*5590*/  IMAD.U32 R68, RZ, RZ, UR4 ;  /* 0x00000004ff447e24 */ /* 0x000fe2000f8e00ff */
[----:B------:R-:W1:Y:S01]  /*55a0*/  LDCU UR39, c[0x0][0xb30] ;  /* 0x00016600ff2777ac */ /* 0x000e620008000800 */
[----:B------:R-:W1:Y:S01]  /*55b0*/  LDCU.64 UR56, c[0x0][0x888] ;  /* 0x00011100ff3877ac */ /* 0x000e620008000a00 */
[----:B------:R-:W1:Y:S01]  /*55c0*/  LDCU.64 UR40, c[0x0][0xb28] ;  /* 0x00016500ff2877ac */ /* 0x000e620008000a00 */
[----:B------:R-:W1:Y:S01]  /*55d0*/  LDCU.64 UR62, c[0x0][0x890] ;  /* 0x00011200ff3e77ac */ /* 0x000e620008000a00 */
[----:B------:R-:W1:Y:S01]  /*55e0*/  LDCU.128 UR52, c[0x0][0xb10] ;  /* 0x00016200ff3477ac */ /* 0x000e620008000c00 */
[----:B------:R-:W1:Y:S01]  /*55f0*/  LDCU UR58, c[0x0][0x374] ;  /* 0x00006e80ff3a77ac */ /* 0x000e620008000800 */
[----:B------:R-:W-:Y:S01]  /*5600*/  UMOV UR47, URZ ;  /* 0x000000ff002f7c82 */ /* 0x000fe20008000000 */
[----:B------:R-:W-:Y:S01]  /*5610*/  UMOV UR46, URZ ;  /* 0x000000ff002e7c82 */ /* 0x000fe20008000000 */
[----:B-1234-:R-:W-:-:S07]  /*5620*/  IMAD.IADD R23, R0, 0x1, R23 ;  /* 0x0000000100177824 */ /* 0x01efce00078e0217 */
.L_x_138:
[C---:B------:R-:W-:Y:S02]  /*5630*/  LEA R3, R70.reuse, UR44, 0x3 ;  /* 0x0000002c46037c11 */ /* 0x040fe4000f8e18ff */
[----:B------:R-:W-:Y:S02]  /*5640*/  SHF.L.U32 R0, R71, 0x1f, RZ ;  /* 0x0000001f47007819 */ /* 0x000fe400000006ff */
[----:B-1----:R-:W-:Y:S02]  /*5650*/  LEA R5, R70, UR44, 0x4 ;  /* 0x0000002c46057c11 */ /* 0x002fe4000f8e20ff */
[----:B------:R-:W1:Y:S02]  /*5660*/  SYNCS.PHASECHK.TRANS64.TRYWAIT P0, [R3+URZ+0xd0], R0 ;  /* 0x0000d000030075a7 */ /* 0x000e6400080011ff */
[----:B-1----:R-:W-:Y:S05]  /*5670*/  @!P0 BRA `(.L_x_95) ;  /* 0x0000004000908947 */ /* 0x002fea0003800000 */
.L_x_194:
        /* <DEDUP_REMOVED lines=11> */
[----:B------:R-:W-:Y:S01]  /*5730*/  PLOP3.LUT P0, PT, PT, PT, UP1, 0x80, 0x8 ;  /* 0x000000000008781c */ /* 0x000fe20003f0f018 */
[----:B------:R-:W-:Y:S11]  /*5740*/  UP2UR UR61, UPR, URZ, 0x2 ;  /* 0x00000002ff3d7883 */ /* 0x000ff60008000000 */
[----:B------:R-:W-:Y:S01]  /*5750*/  @!UPT UIADD3 URZ, UPT, UPT, URZ, URZ, URZ ;  /* 0x000000fffffff290 */ /* 0x000fe2000fffe0ff */
[----:B-1----:R-:W-:Y:S02]  /*5760*/  @P0 SHF.R.U32.HI R0, RZ, 0x10, R5 ;  /* 0x00000010ff000819 */ /* 0x002fe40000011605 */
        /* <DEDUP_REMOVED lines=12> */
[----:B------:R-:W2:Y:S01]  /*5830*/  LDCU UR12, c[0x0][0xb20] ;  /* 0x00016400ff0c77ac */ /* 0x000ea20008000800 */
[----:B------:R-:W-:Y:S02]  /*5840*/  UIMAD.WIDE.U32 UR4, UR58, UR55, URZ ;  /* 0x000000373a0472a5 */ /* 0x000fe4000f8e00ff */
[----:B------:R-:W-:Y:S02]  /*5850*/  UIMAD.WIDE.U32 UR6, UR59, UR52, URZ ;  /* 0x000000343b0672a5 */ /* 0x000fe4000f8e00ff */
[----:B------:R-:W-:Y:S02]  /*5860*/  UISETP.NE.AND UP0, UPT, UR54, 0x1, UPT ;  /* 0x000000013600788c */ /* 0x000fe4000bf05270 */
[----:B------:R-:W-:Y:S02]  /*5870*/  UIMAD.WIDE.U32 UR8, UR37, UR55, URZ ;  /* 0x00000037250872a5 */ /* 0x000fe4000f8e00ff */
[----:B------:R-:W-:Y:S02]  /*5880*/  UIMAD.WIDE.U32 UR10, UR38, UR52, URZ ;  /* 0x00000034260a72a5 */ /* 0x000fe4000f8e00ff */
[----:B------:R-:W-:Y:S02]  /*5890*/  UISETP.NE.AND UP1, UPT, UR43, 0x1, UPT ;  /* 0x000000012b00788c */ /* 0x000fe4000bf25270 */
[----:B------:R-:W-:Y:S01]  /*58a0*/  UISETP.NE.AND UP2, UPT, UR42, 0x1, UPT ;  /* 0x000000012a00788c */ /* 0x000fe2000bf45270 */
[----:B------:R-:W-:Y:S02]  /*58b0*/  UMOV UR4, UR5 ;  /* 0x0000000500047c82 */ /* 0x000fe40008000000 */
[----:B--2---:R-:W-:Y:S03]  /*58c0*/  USHF.R.U32.HI UR5, URZ, UR12, UR4 ;  /* 0x0000000cff057299 */ /* 0x004fe60008011604 */
[----:B------:R-:W-:Y:S02]  /*58d0*/  UMOV UR4, UR7 ;  /* 0x0000000700047c82 */ /* 0x000fe40008000000 */
[----:B------:R-:W-:Y:S02]  /*58e0*/  USHF.R.U32.HI UR7, URZ, UR53, UR4 ;  /* 0x00000035ff077299 */ /* 0x000fe40008011604 */
[----:B------:R-:W-:Y:S02]  /*58f0*/  USEL UR4, UR58, UR5, !UP0 ;  /* 0x000000053a047287 */ /* 0x000fe4000c000000 */
[----:B------:R-:W-:Y:S01]  /*5900*/  USEL UR7, UR59, UR7, !UP1 ;  /* 0x000000073b077287 */ /* 0x000fe2000c800000 */
[----:B------:R-:W-:Y:S01]  /*5910*/  UMOV UR5, UR9 ;  /* 0x0000000900057c82 */ /* 0x000fe20008000000 */
[----:B------:R-:W-:Y:S02]  /*5920*/  UIMAD.WIDE.U32 UR8, UR4, UR40, URZ ;  /* 0x00000028040872a5 */ /* 0x000fe4000f8e00ff */
[----:B------:R-:W-:Y:S03]  /*5930*/  USHF.R.U32.HI UR6, URZ, UR12, UR5 ;  /* 0x0000000cff067299 */ /* 0x000fe60008011605 */
[----:B------:R-:W-:Y:S01]  /*5940*/  UMOV UR5, UR11 ;  /* 0x0000000b00057c82 */ /* 0x000fe20008000000 */
[----:B------:R-:W-:Y:S02]  /*5950*/  UIMAD.WIDE.U32 UR10, UR7, UR40, URZ ;  /* 0x00000028070a72a5 */ /* 0x000fe4000f8e00ff */
[----:B------:R-:W-:Y:S02]  /*5960*/  USHF.R.U32.HI UR12, URZ, UR53, UR5 ;  /* 0x00000035ff0c7299 */ /* 0x000fe40008011605 */
[----:B------:R-:W-:Y:S01]  /*5970*/  USEL UR6, UR37, UR6, !UP0 ;  /* 0x0000000625067287 */ /* 0x000fe2000c000000 */
[----:B------:R-:W-:Y:S02]  /*5980*/  UMOV UR5, UR9 ;  /* 0x0000000900057c82 */ /* 0x000fe40008000000 */
[----:B------:R-:W-:Y:S01]  /*5990*/  UMOV UR10, UR11 ;  /* 0x0000000b000a7c82 */ /* 0x000fe20008000000 */
[----:B------:R-:W-:Y:S02]  /*59a0*/  @UP2 USHF.R.U32.HI UR4, URZ, UR41, UR5 ;  /* 0x00000029ff042299 */ /* 0x000fe40008011605 */
[----:B------:R-:W-:Y:S02]  /*59b0*/  @UP2 USHF.R.U32.HI UR7, URZ, UR41, UR10 ;  /* 0x00000029ff072299 */ /* 0x000fe4000801160a */
[----:B------:R-:W-:Y:S02]  /*59c0*/  UIMAD UR4, UR42, UR4, URZ ;  /* 0x000000042a0472a4 */ /* 0x000fe4000f8e02ff */
        /* <DEDUP_REMOVED lines=8> */
[----:B------:R-:W-:Y:S02]  /*5a50*/  USEL UR11, UR6, UR4, !UP2 ;  /* 0x00000004060b7287 */ /* 0x000fe4000d000000 */
[----:B------:R-:W-:Y:S02]  /*5a60*/  UIADD3 UR8, UPT, UPT, -UR5, URZ, URZ ;  /* 0x000000ff05087290 */ /* 0x000fe4000fffe1ff */
[----:B------:R-:W-:Y:S01]  /*5a70*/  UIADD3 UR10, UPT, UPT, -UR11, URZ, URZ ;  /* 0x000000ff0b0a7290 */ /* 0x000fe2000fffe1ff */
[----:B------:R-:W-:Y:S01]  /*5a80*/  @!UP0 UMOV UR4, UR9 ;  /* 0x0000000900048c82 */ /* 0x000fe20008000000 */
[----:B------:R-:W-:Y:S02]  /*5a90*/  UIADD3 UR9, UPT, UPT, -UR6, URZ, URZ ;  /* 0x000000ff06097290 */ /* 0x000fe4000fffe1ff */
[----:B------:R-:W-:Y:S02]  /*5aa0*/  @!UP0 USHF.R.U32.HI UR4, URZ, UR41, UR4 ;  /* 0x00000029ff048299 */ /* 0x000fe40008011604 */
[----:B------:R-:W-:Y:S02]  /*5ab0*/  UIMAD UR10, UR42, UR10, UR6 ;  /* 0x0000000a2a0a72a4 */ /* 0x000fe4000f8e0206 */
[----:B------:R-:W-:Y:S04]  /*5ac0*/  @!UP0 USEL UR4, UR5, UR4, !UP2 ;  /* 0x0000000405048287 */ /* 0x000fe8000d000000 */
[----:B------:R-:W-:Y:S02]  /*5ad0*/  @!UP0 UIMAD UR10, UR7, UR10, UR4 ;  /* 0x0000000a070a82a4 */ /* 0x000fe4000f8e0204 */
[----:B------:R-:W-:Y:S02]  /*5ae0*/  @!UP0 UIADD3 UR11, UPT, UPT, UR11, -UR4, URZ ;  /* 0x800000040b0b8290 */ /* 0x000fe4000fffe0ff */
[----:B------:R-:W-:Y:S02]  /*5af0*/  UIMAD UR7, UR43, UR8, UR38 ;  /* 0x000000082b0772a4 */ /* 0x000fe4000f8e0226 */
[----:B------:R-:W-:Y:S02]  /*5b00*/  @!UP0 UIMAD UR6, UR11, UR42, UR5 ;  /* 0x0000002a0b0682a4 */ /* 0x000fe4000f8e0205 */
[----:B------:R-:W-:Y:S01]  /*5b10*/  UIMAD UR4, UR54, UR9, UR37 ;  /* 0x00000009360472a4 */ /* 0x000fe2000f8e0225 */
[----:B------:R-:W-:Y:S02]  /*5b20*/  @!UP0 UMOV UR5, UR10 ;  /* 0x0000000a00058c82 */ /* 0x000fe40008000000 */
[----:B------:R-:W-:Y:S02]  /*5b30*/  UIMAD UR38, UR5, UR43, UR7 ;  /* 0x0000002b052672a4 */ /* 0x000fe4000f8e0207 */
[----:B------:R-:W-:Y:S11]  /*5b40*/  UIMAD UR37, UR6, UR54, UR4 ;  /* 0x00000036062572a4 */ /* 0x000ff6000f8e0204 */
[----:B------:R-:W-:Y:S01]  /*5b50*/  @!UPT UIADD3 URZ, UPT, UPT, URZ, URZ, URZ ;  /* 0x000000fffffff290 */ /* 0x000fe2000fffe0ff */
.L_x_96:
[----:B------:R-:W-:Y:S01]  /*5b60*/  UISETP.NE.AND UP0, UPT, UR39, 0x1, UPT ;  /* 0x000000012700788c */ /* 0x000fe2000bf05270 */
[----:B------:R-:W-:Y:S01]  /*5b70*/  LOP3.LUT P0, RZ, R68, 0x3f0, RZ, 0xc0, !PT ;  /* 0x000003f044ff7812 */ /* 0x000fe2000780c0ff */
[----:B------:R-:W-:Y:S01]  /*5b80*/  USHF.L.U32 UR50, UR16, 0x6, URZ ;  /* 0x0000000610327899 */ /* 0x000fe200080006ff */
[----:B------:R-:W-:Y:S01]  /*5b90*/  BSSY.RECONVERGENT B6, `(.L_x_97) ;  /* 0x0000034000067945 */ /* 0x000fe20003800200 */
[----:B------:R-:W-:Y:S01]  /*5ba0*/  USHF.L.U32 UR49, UR20, 0x7, URZ ;  /* 0x0000000714317899 */ /* 0x000fe200080006ff */
[----:B------:R-:W-:Y:S06]  /*5bb0*/  IADD3 R70, PT, PT, R70, 0x1, RZ ;  /* 0x0000000146467810 */ /* 0x000fec0007ffe0ff */
[----:B------:R-:W2:Y:S01]  /*5bc0*/  @!UP0 LDCU.128 UR12, c[0x0][0xb10] ;  /* 0x00016200ff0c87ac */ /* 0x000ea20008000c00 */
[----:B------:R-:W3:Y:S01]  /*5bd0*/  @!UP0 LDCU UR5, c[0x0][0xb0c] ;  /* 0x00016180ff0587ac */ /* 0x000ee20008000800 */
[----:B------:R-:W4:Y:S01]  /*5be0*/  @!UP0 LDCU UR10, c[0x0][0xb20] ;  /* 0x00016400ff0a87ac */ /* 0x000f220008000800 */
[----:B--2---:R-:W-:Y:S02]  /*5bf0*/  UIMAD.WIDE.U32 UR8, UR38, UR12, URZ ;  /* 0x0000000c260872a5 */ /* 0x004fe4000f8e00ff */
[----:B------:R-:W-:Y:S02]  /*5c00*/  UIMAD.WIDE.U32 UR6, UR37, UR15, URZ ;  /* 0x0000000f250672a5 */ /* 0x000fe4000f8e00ff */
[----:B------:R-:W-:Y:S03]  /*5c10*/  @!UP0 UISETP.NE.AND UP1, UPT, UR14, 0x1, UPT ;  /* 0x000000010e00888c */ /* 0x000fe6000bf25270 */
[----:B------:R-:W-:Y:S01]  /*5c20*/  @!UP0 UMOV UR4, UR9 ;  /* 0x0000000900048c82 */ /* 0x000fe20008000000 */
[----:B---3--:R-:W-:Y:S02]  /*5c30*/  @!UP0 UISETP.NE.AND UP2, UPT, UR5, 0x1, UPT ;  /* 0x000000010500888c */ /* 0x008fe4000bf45270 */
[----:B------:R-:W-:Y:S01]  /*5c40*/  @!UP0 USHF.R.U32.HI UR4, URZ, UR13, UR4 ;  /* 0x0000000dff048299 */ /* 0x000fe20008011604 */
[----:B------:R-:W-:Y:S02]  /*5c50*/  @!UP0 UMOV UR6, UR7 ;  /* 0x0000000700068c82 */ /* 0x000fe40008000000 */
[----:B----4-:R-:W-:Y:S02]  /*5c60*/  @!UP0 USHF.R.U32.HI UR6, URZ, UR10, UR6 ;  /* 0x0000000aff068299 */ /* 0x010fe40008011606 */
[----:B------:R-:W-:Y:S02]  /*5c70*/  @!UP0 USEL UR7, UR38, UR4, !UP2 ;  /* 0x0000000426078287 */ /* 0x000fe4000d000000 */
[----:B------:R-:W-:Y:S04]  /*5c80*/  @!UP0 USEL UR6, UR37, UR6, !UP1 ;  /* 0x0000000625068287 */ /* 0x000fe8000c800000 */
[----:B------:R-:W-:Y:S02]  /*5c90*/  @!UP0 UIADD3 UR4, UPT, UPT, -UR7, UR6, URZ ;  /* 0x0000000607048290 */ /* 0x000fe4000fffe1ff */
[----:B------:R-:W-:Y:S02]  /*5ca0*/  @!UP0 UIADD3 UR6, UPT, UPT, UR7, -UR6, URZ ;  /* 0x8000000607068290 */ /* 0x000fe4000fffe0ff */
[----:B------:R-:W-:Y:S02]  /*5cb0*/  @!UP0 UIMAD UR38, UR4, UR5, UR38 ;  /* 0x00000005042682a4 */ /* 0x000fe4000f8e0226 */
[----:B------:R-:W-:Y:S01]  /*5cc0*/  @!UP0 UIMAD UR37, UR6, UR14, UR37 ;  /* 0x0000000e062582a4 */ /* 0x000fe2000f8e0225 */
[----:B------:R-:W-:Y:S11]  /*5cd0*/  @!P0 BRA `(.L_x_98) ;  /* 0x00000000007c8947 */ /* 0x000ff60003800000 */
[----:B------:R-:W2:Y:S01]  /*5ce0*/  LDCU.64 UR8, c[0x4][0x80] ;  /* 0x01001000ff0877ac */ /* 0x000ea20008000a00 */
[----:B------:R-:W-:Y:S01]  /*5cf0*/  MOV R2, 0x0 ;  /* 0x0000000000027802 */ /* 0x000fe20000000f00 */
[----:B------:R-:W-:Y:S02]  /*5d00*/  HFMA2 R12, -RZ, RZ, 0, 5.9604644775390625e-08 ;  /* 0x00000001ff0c7431 */ /* 0x000fe400000001ff */
[----:B------:R-:W-:Y:S01]  /*5d10*/  IMAD.MOV.U32 R8, RZ, RZ, 0x70 ;  /* 0x00000070ff087424 */ /* 0x000fe200078e00ff */
[----:B------:R3:W4:Y:S01]  /*5d20*/  LDC.64 R14, c[0x4][R2] ;  /* 0x01000000020e7b82 */ /* 0x0007220000000a00 */
[----:B------:R-:W1:Y:S01]  /*5d30*/  LDCU.64 UR6, c[0x4][0x88] ;  /* 0x01001100ff0677ac */ /* 0x000e620008000a00 */
[----:B------:R-:W-:Y:S01]  /*5d40*/  IMAD.MOV.U32 R13, RZ, RZ, RZ ;  /* 0x000000ffff0d7224 */ /* 0x000fe200078e00ff */
[----:B------:R-:W1:Y:S01]  /*5d50*/  LDCU.64 UR4, c[0x4][0x8] ;  /* 0x01000100ff0477ac */ /* 0x000e620008000a00 */
[----:B--2---:R-:W-:Y:S01]  /*5d60*/  MOV R5, UR9 ;  /* 0x0000000900057c02 */ /* 0x004fe20008000f00 */
[----:B------:R-:W-:Y:S01]  /*5d70*/  IMAD.U32 R4, RZ, RZ, UR8 ;  /* 0x00000008ff047e24 */ /* 0x000fe2000f8e00ff */
[----:B-1----:R-:W-:Y:S01]  /*5d80*/  MOV R7, UR7 ;  /* 0x0000000700077c02 */ /* 0x002fe20008000f00 */
[----:B------:R-:W-:Y:S01]  /*5d90*/  IMAD.U32 R6, RZ, RZ, UR6 ;  /* 0x00000006ff067e24 */ /* 0x000fe2000f8e00ff */
[----:B------:R-:W-:Y:S01]  /*5da0*/  MOV R11, UR5 ;  /* 0x00000005000b7c02 */ /* 0x000fe20008000f00 */
[----:B------:R-:W-:Y:S02]  /*5db0*/  IMAD.U32 R10, RZ, RZ, UR4 ;  /* 0x00000004ff0a7e24 */ /* 0x000fe4000f8e00ff */
[----:B------:R-:W-:Y:S07]  /*5dc0*/  LEPC R20, `(.L_x_99) ;  /* 0x000000001014794e */ /* 0x000fee0000000000 */
[----:B---345:R-:W-:Y:S05]  /*5dd0*/  CALL.ABS.NOINC R14 ;  /* 0x000000000e007343 */ /* 0x038fea0003c00000 */
.L_x_99:
[----:B------:R-:W1:Y:S01]  /*5de0*/  LDCU.64 UR8, c[0x4][0x80] ;  /* 0x01001000ff0877ac */ /* 0x000e620008000a00 */
[----:B------:R-:W2:Y:S01]  /*5df0*/  LDC.64 R2, c[0x4][R2] ;  /* 0x0100000002027b82 */ /* 0x000ea20000000a00 */
[----:B------:R-:W-:Y:S02]  /*5e00*/  HFMA2 R12, -RZ, RZ, 0, 5.9604644775390625e-08 ;  /* 0x00000001ff0c7431 */ /* 0x000fe400000001ff */
[----:B------:R-:W-:Y:S02]  /*5e10*/  IMAD.MOV.U32 R8, RZ, RZ, 0x70 ;  /* 0x00000070ff087424 */ /* 0x000fe400078e00ff */
[----:B------:R-:W-:Y:S01]  /*5e20*/  IMAD.MOV.U32 R13, RZ, RZ, RZ ;  /* 0x000000ffff0d7224 */ /* 0x000fe200078e00ff */
[----:B------:R-:W3:Y:S01]  /*5e30*/  LDCU.64 UR6, c[0x4][0x88] ;  /* 0x01001100ff0677ac */ /* 0x000ee20008000a00 */
[----:B------:R-:W4:Y:S01]  /*5e40*/  LDCU.64 UR4, c[0x4][0x8] ;  /* 0x01000100ff0477ac */ /* 0x000f220008000a00 */
[----:B-1----:R-:W-:Y:S02]  /*5e50*/  MOV R4, UR8 ;  /* 0x0000000800047c02 */ /* 0x002fe40008000f00 */
[----:B------:R-:W-:Y:S02]  /*5e60*/  MOV R5, UR9 ;  /* 0x0000000900057c02 */ /* 0x000fe40008000f00 */
[----:B---3--:R-:W-:Y:S01]  /*5e70*/  MOV R7, UR7 ;  /* 0x0000000700077c02 */ /* 0x008fe20008000f00 */
[----:B------:R-:W-:Y:S01]  /*5e80*/  IMAD.U32 R6, RZ, RZ, UR6 ;  /* 0x00000006ff067e24 */ /* 0x000fe2000f8e00ff */
[----:B----4-:R-:W-:Y:S01]  /*5e90*/  MOV R11, UR5 ;  /* 0x00000005000b7c02 */ /* 0x010fe20008000f00 */
[----:B------:R-:W-:Y:S02]  /*5ea0*/  IMAD.U32 R10, RZ, RZ, UR4 ;  /* 0x00000004ff0a7e24 */ /* 0x000fe4000f8e00ff */
[----:B------:R-:W-:Y:S07]  /*5eb0*/  LEPC R20, `(.L_x_98) ;  /* 0x000000001014794e */ /* 0x000fee0000000000 */
[----:B--2---:R-:W-:Y:S05]  /*5ec0*/  CALL.ABS.NOINC R2 ;  /* 0x0000000002007343 */ /* 0x004fea0003c00000 */
.L_x_98:
[----:B------:R-:W-:Y:S05]  /*5ed0*/  BSYNC.RECONVERGENT B6 ;  /* 0x0000000000067941 */ /* 0x000fea0003800200 */
.L_x_97:
[----:B------:R-:W-:Y:S01]  /*5ee0*/  R2UR UR4, R67 ;  /* 0x00000000430472ca */ /* 0x000fe200000e0000 */
[----:B------:R-:W-:Y:S01]  /*5ef0*/  UISETP.NE.U32.AND UP0, UPT, UR62, URZ, UPT ;  /* 0x000000ff3e00728c */ /* 0x000fe2000bf05070 */
[----:B------:R-:W-:Y:S02]  /*5f00*/  ISETP.NE.U32.AND P4, PT, R60, RZ, PT ;  /* 0x000000ff3c00720c */ /* 0x000fe40003f85070 */
[----:B------:R-:W-:Y:S01]  /*5f10*/  ISETP.NE.U32.AND P2, PT, RZ, UR56, PT ;  /* 0x00000038ff007c0c */ /* 0x000fe2000bf45070 */
[----:B------:R-:W-:Y:S01]  /*5f20*/  UISETP.NE.AND.EX UP1, UPT, UR63, URZ, UPT, UP0 ;  /* 0x000000ff3f00728c */ /* 0x000fe2000bf25300 */
[----:B------:R-:W-:Y:S01]  /*5f30*/  ISETP.NE.AND.EX P4, PT, R61, RZ, PT, P4 ;  /* 0x000000ff3d00720c */ /* 0x000fe20003f85340 */
[----:B------:R-:W-:Y:S01]  /*5f40*/  UPLOP3.LUT UP0, UPT, UPT, UPT, UPT, 0x40, 0x4 ;  /* 0x000000000004789c */ /* 0x000fe20003f0e870 */
[----:B------:R-:W-:Y:S05]  /*5f50*/  ISETP.NE.AND.EX P2, PT, RZ, UR57, PT, P2 ;  /* 0x00000039ff007c0c */ /* 0x000fea000bf45320 */
[----:B------:R-:W-:Y:S06]  /*5f60*/  UISETP.NE.AND UP2, UPT, UR4, URZ, UPT ;  /* 0x000000ff0400728c */ /* 0x000fec000bf45270 */
[----:B------:R-:W-:Y:S05]  /*5f70*/  PLOP3.LUT P1, PT, PT, PT, UP2, 0x80, 0x8 ;  /* 0x000000000008781c */ /* 0x000fea0003f2f028 */
[----:B------:R-:W-:Y:S06]  /*5f80*/  @UP2 UPLOP3.LUT UP0, UPT, UPT, UPT, UP1, 0x80, 0x8 ;  /* 0x000000000008289c */ /* 0x000fec0003f0f010 */
[----:B------:R-:W-:Y:S01]  /*5f90*/  PLOP3.LUT P0, PT, PT, PT, UP0, 0x80, 0x8 ;  /* 0x000000000008781c */ /* 0x000fe20003f0f008 */
[----:B------:R-:W-:Y:S01]  /*5fa0*/  @!UPT UIADD3 URZ, UPT, UPT, URZ, URZ, URZ ;  /* 0x000000fffffff290 */ /* 0x000fe2000fffe0ff */
[----:B------:R-:W-:Y:S11]  /*5fb0*/  BRA.U !UP1, `(.L_x_100) ;  /* 0x00000001093c7547 */ /* 0x000ff6000b800000 */
[----:B------:R-:W-:Y:S01]  /*5fc0*/  UISETP.NE.U32.AND UP0, UPT, UR56, URZ, UPT ;  /* 0x000000ff3800728c */ /* 0x000fe2000bf05070 */
[----:B-1----:R-:W-:Y:S01]  /*5fd0*/  HFMA2 R0, -RZ, RZ, 0, 5.9604644775390625e-08 ;  /* 0x00000001ff007431 */ /* 0x002fe200000001ff */
[----:B------:R-:W1:Y:S01]  /*5fe0*/  LDCU.64 UR8, c[0x0][0x358] ;  /* 0x00006b00ff0877ac */ /* 0x000e620008000a00 */
[----:B------:R-:W-:Y:S01]  /*5ff0*/  IMAD.MOV.U32 R63, RZ, RZ, 0x1 ;  /* 0x00000001ff3f7424 */ /* 0x000fe200078e00ff */
[----:B------:R-:W-:Y:S06]  /*6000*/  UISETP.NE.AND.EX UP0, UPT, UR57, URZ, UPT, UP0 ;  /* 0x000000ff3900728c */ /* 0x000fec000bf05300 */
[----:B------:R-:W-:Y:S05]  /*6010*/  PLOP3.LUT P3, PT, PT, PT, UP0, 0x80, 0x8 ;  /* 0x000000000008781c */ /* 0x000fea0003f6f008 */
[----:B------:R-:W2:Y:S01]  /*6020*/  @UP0 LDCU.64 UR4, c[0x0][0x888] ;  /* 0x00011100ff0407ac */ /* 0x000ea20008000a00 */
[----:B------:R-:W-:Y:S07]  /*6030*/  @UP0 UIMAD UR6, UR36, UR62, URZ ;  /* 0x0000003e240602a4 */ /* 0x000fee000f8e02ff */
[----:B------:R-:W-:Y:S01]  /*6040*/  @!P3 PRMT R63, R0, 0x7610, R63 ;  /* 0x00007610003fb816 */ /* 0x000fe2000000003f */
[----:B--2---:R-:W-:Y:S06]  /*6050*/  @UP0 UIMAD.WIDE UR4, UR6, 0x4, UR4 ;  /* 0x00000004060408a5 */ /* 0x004fec000f8e0204 */
[----:B------:R-:W-:Y:S01]  /*6060*/  IMAD.U32 R2, RZ, RZ, UR4 ;  /* 0x00000004ff027e24 */ /* 0x000fe2000f8e00ff */
[----:B------:R-:W-:Y:S04]  /*6070*/  MOV R3, UR5 ;  /* 0x0000000500037c02 */ /* 0x000fe80008000f00 */
[----:B------:R-:W2:Y:S01]  /*6080*/  @!UP0 LDCU UR4, c[0x0][0x880] ;  /* 0x00011000ff0487ac */ /* 0x000ea20008000800 */
[----:B-1---5:R3:W5:Y:S02]  /*6090*/  @P3 LDG.E R27, desc[UR8][R2.64] ;  /* 0x00000008021b3981 */ /* 0x022764000c1e1900 */
[----:B--23--:R-:W-:Y:S02]  /*60a0*/  @!P3 IMAD.U32 R27, RZ, RZ, UR4 ;  /* 0x00000004ff1bbe24 */ /* 0x00cfe4000f8e00ff */
.L_x_100:
[----:B------:R-:W-:Y:S05]  /*60b0*/  @!P4 BRA `(.L_x_101) ;  /* 0x000000000024c947 */ /* 0x000fea0003800000 */
[----:B------:R-:W-:Y:S01]  /*60c0*/  ISETP.NE.U32.AND P3, PT, R42, RZ, PT ;  /* 0x000000ff2a00720c */ /* 0x000fe20003f65070 */
[----:B------:R-:W2:Y:S03]  /*60d0*/  LDCU.64 UR4, c[0x0][0x358] ;  /* 0x00006b00ff0477ac */ /* 0x000ea60008000a00 */
[----:B------:R-:W-:Y:S11]  /*60e0*/  ISETP.NE.AND.EX P3, PT, R43, RZ, PT, P3 ;  /* 0x000000ff2b00720c */ /* 0x000ff60003f65330 */
[----:B------:R-:W-:Y:S02]  /*60f0*/  @!UPT UIADD3 URZ, UPT, UPT, URZ, URZ, URZ ;  /* 0x000000fffffff290 */ /* 0x000fe4000fffe0ff */
[----:B------:R-:W3:Y:S01]  /*6100*/  @P3 LDC.64 R2, c[0x0][0x8a8] ;  /* 0x00022a00ff023b82 */ /* 0x000ee20000000a00 */
[----:B-1----:R-:W-:Y:S04]  /*6110*/  @P3 IMAD R0, R60, UR36, RZ ;  /* 0x000000243c003c24 */ /* 0x002fe8000f8e02ff */
[----:B---3--:R-:W-:Y:S05]  /*6120*/  @P3 IMAD.WIDE R2, R0, 0x4, R2 ;  /* 0x0000000400023825 */ /* 0x008fea00078e0202 */
[----:B--2--5:R2:W5:Y:S02]  /*6130*/  @P3 LDG.E R24, desc[UR4][R2.64] ;  /* 0x0000000402183981 */ /* 0x024564000c1e1900 */
[----:B--2---:R-:W3:Y:S02]  /*6140*/  @!P3 LDC R24, c[0x0][0x8a0] ;  /* 0x00022800ff18bb82 */ /* 0x004ee40000000800 */
.L_x_101:
[----:B-----5:R-:W-:Y:S01]  /*6150*/  FSETP.NEU.AND P3, PT, R27, RZ, PT ;  /* 0x000000ff1b00720b */ /* 0x020fe20003f6d000 */
[----:B------:R-:W-:Y:S01]  /*6160*/  IMAD.SHL.U32 R84, R62, 0x4, RZ ;  /* 0x000000043e547824 */ /* 0x000fe200078e00ff */
[----:B------:R-:W-:Y:S01]  /*6170*/  SEL R5, RZ, 0xffffffff, P2 ;  /* 0xffffffffff057807 */ /* 0x000fe20001000000 */
[----:B------:R-:W-:Y:S01]  /*6180*/  BSSY B1, `(.L_x_102) ;  /* 0x0000044000017945 */ /* 0x000fe20003800000 */
[----:B------:R-:W-:Y:S01]  /*6190*/  @P1 LOP3.LUT P2, RZ, R63, 0xff, RZ, 0xc0, !PT ;  /* 0x000000ff3fff1812 */ /* 0x000fe2000784c0ff */
[----:B------:R-:W-:Y:S01]  /*61a0*/  VIADD R79, R84, UR44 ;  /* 0x0000002c544f7c36 */ /* 0x000fe20008000000 */
[----:B------:R-:W-:Y:S01]  /*61b0*/  @P1 SEL R2, RZ, 0xffffffff, P3 ;  /* 0xffffffffff021807 */ /* 0x000fe20001800000 */
[----:B------:R-:W-:Y:S01]  /*61c0*/  IMAD.MOV.U32 R85, RZ, RZ, 0x1 ;  /* 0x00000001ff557424 */ /* 0x000fe200078e00ff */
[----:B------:R-:W-:Y:S01]  /*61d0*/  LOP3.LUT R73, R73, 0x1, RZ, 0x3c, !PT ;  /* 0x0000000149497812 */ /* 0x000fe200078e3cff */
[----:B------:R-:W-:Y:S01]  /*61e0*/  IMAD.MOV.U32 R83, RZ, RZ, RZ ;  /* 0x000000ffff537224 */ /* 0x000fe200078e00ff */
[----:B------:R-:W-:Y:S02]  /*61f0*/  @P0 SEL R2, R5, R2, !P2 ;  /* 0x0000000205020207 */ /* 0x000fe40005000000 */
[----:B------:R-:W-:Y:S02]  /*6200*/  CS2R R46, SRZ ;  /* 0x00000000002e7805 */ /* 0x000fe4000001ff00 */
[----:B------:R-:W-:Y:S02]  /*6210*/  LEA R80, R22, UR44, 0x3 ;  /* 0x0000002c16507c11 */ /* 0x000fe4000f8e18ff */
[----:B------:R-:W-:Y:S02]  /*6220*/  CS2R R44, SRZ ;  /* 0x00000000002c7805 */ /* 0x000fe4000001ff00 */
[----:B------:R-:W-:Y:S02]  /*6230*/  @P1 LOP3.LUT R2, R2, 0x1, RZ, 0xc0, !PT ;  /* 0x0000000102021812 */ /* 0x000fe400078ec0ff */
[----:B------:R-:W-:Y:S02]  /*6240*/  CS2R R50, SRZ ;  /* 0x0000000000327805 */ /* 0x000fe4000001ff00 */
[----:B------:R-:W-:Y:S02]  /*6250*/  SHF.L.U32 R3, R72, 0x1f, RZ ;  /* 0x0000001f48037819 */ /* 0x000fe400000006ff */
[----:B------:R-:W-:Y:S02]  /*6260*/  CS2R R48, SRZ ;  /* 0x0000000000307805 */ /* 0x000fe4000001ff00 */
[----:B------:R-:W-:Y:S02]  /*6270*/  ISETP.NE.U32.OR P6, PT, R2, 0x1, !P1 ;  /* 0x000000010200780c */ /* 0x000fe40004fc5470 */
[----:B------:R-:W-:Y:S02]  /*6280*/  CS2R R54, SRZ ;  /* 0x0000000000367805 */ /* 0x000fe4000001ff00 */
[----:B------:R-:W-:Y:S02]  /*6290*/  PLOP3.LUT P2, PT, PT, PT, UP1, 0x80, 0x8 ;  /* 0x000000000008781c */ /* 0x000fe40003f4f018 */
[----:B------:R-:W-:Y:S02]  /*62a0*/  CS2R R52, SRZ ;  /* 0x0000000000347805 */ /* 0x000fe4000001ff00 */
[----:B------:R-:W-:Y:S02]  /*62b0*/  LEA.HI R25, R22, R22, RZ, 0x1 ;  /* 0x0000001616197211 */ /* 0x000fe400078f08ff */
[----:B------:R-:W-:Y:S02]  /*62c0*/  CS2R R58, SRZ ;  /* 0x00000000003a7805 */ /* 0x000fe4000001ff00 */
[----:B------:R-:W-:Y:S02]  /*62d0*/  LOP3.LUT P4, R69, R63, 0xff, RZ, 0xc0, !PT ;  /* 0x000000ff3f457812 */ /* 0x000fe4000788c0ff */
[----:B------:R-:W-:Y:S02]  /*62e0*/  CS2R R56, SRZ ;  /* 0x0000000000387805 */ /* 0x000fe4000001ff00 */
[----:B------:R-:W-:Y:S01]  /*62f0*/  SEL R2, RZ, 0xffffffff, P3 ;  /* 0xffffffffff027807 */ /* 0x000fe20001800000 */
[C---:B-1----:R-:W-:Y:S01]  /*6300*/  IMAD.SHL.U32 R0, R25.reuse, 0x40, RZ ;  /* 0x0000004019007824 */ /* 0x042fe200078e00ff */
[----:B------:R-:W-:Y:S01]  /*6310*/  LOP3.LUT R25, R25, 0xffe, RZ, 0xc0, !PT ;  /* 0x00000ffe19197812 */ /* 0x000fe200078ec0ff */
[----:B------:R-:W-:Y:S01]  /*6320*/  VIADD R81, R79, 0x400 ;  /* 0x000004004f517836 */ /* 0x000fe20000000000 */
[----:B------:R-:W-:Y:S01]  /*6330*/  P2R R77, PR, RZ, 0x40 ;  /* 0x00000040ff4d7803 */ /* 0x000fe20000000000 */
[----:B------:R-:W-:Y:S01]  /*6340*/  IMAD.IADD R78, R74, 0x1, R79 ;  /* 0x000000014a4e7824 */ /* 0x000fe200078e024f */
[----:B------:R-:W-:Y:S01]  /*6350*/  @P6 SHF.L.U32 R4, R73, 0x1f, RZ ;  /* 0x0000001f49046819 */ /* 0x000fe200000006ff */
[----:B------:R-:W-:Y:S01]  /*6360*/  IMAD.IADD R25, R22, 0x1, -R25 ;  /* 0x0000000116197824 */ /* 0x000fe200078e0a19 */
[----:B------:R-:W-:Y:S02]  /*6370*/  @P2 SEL R2, R5, R2, !P4 ;  /* 0x0000000205022207 */ /* 0x000fe40006000000 */
[----:B------:R-:W1:Y:S01]  /*6380*/  @P6 SYNCS.PHASECHK.TRANS64.TRYWAIT P1, [UR44+0x80], R4 ;  /* 0x00008004ff0065a7 */ /* 0x000e62000802112c */
[----:B------:R-:W-:Y:S02]  /*6390*/  LOP3.LUT R0, R0, 0xffffff80, RZ, 0xc0, !PT ;  /* 0xffffff8000007812 */ /* 0x000fe400078ec0ff */
[----:B------:R-:W-:Y:S03]  /*63a0*/  LOP3.LUT R2, R2, 0x1, RZ, 0xc0, !PT ;  /* 0x0000000102027812 */ /* 0x000fe600078ec0ff */
[----:B------:R-:W-:Y:S01]  /*63b0*/  IMAD.IADD R0, R23, 0x1, R0 ;  /* 0x0000000117007824 */ /* 0x000fe200078e0200 */
[----:B------:R-:W-:Y:S03]  /*63c0*/  ISETP.NE.U32.AND P5, PT, R2, 0x1, PT ;  /* 0x000000010200780c */ /* 0x000fe60003fa5070 */
[----:B------:R-:W-:Y:S01]  /*63d0*/  IMAD R25, R25, 0x100000, R0 ;  /* 0x0010000019197824 */ /* 0x000fe200078e0200 */
[----:B------:R-:W-:Y:S01]  /*63e0*/  P2R R86, PR, RZ, 0x20 ;  /* 0x00000020ff567803 */ /* 0x000fe20000000000 */
[----:B------:R2:W4:Y:S01]  /*63f0*/  SYNCS.PHASECHK.TRANS64.TRYWAIT P0, [R80+URZ+0xf0], R3 ;  /* 0x0000f003500075a7 */ /* 0x00052200080011ff */
[----:B-1----:R-:W-:Y:S01]  /*6400*/  @P6 SEL R85, RZ, 0x1, !P1 ;  /* 0x00000001ff556807 */ /* 0x002fe20004800000 */
[----:B--2---:R-:W-:Y:S06]  /*6410*/  @!P6 BRA `(.L_x_103) ;  /* 0x000000000068e947 */ /* 0x004fec0003800000 */
[----:B------:R-:W-:Y:S01]  /*6420*/  @P5 IMAD R5, R75, 0x4, R81 ;  /* 0x000000044b055824 */ /* 0x000fe200078e0251 */
[----:B------:R-:W-:Y:S01]  /*6430*/  ISETP.NE.AND P1, PT, R85, RZ, PT ;  /* 0x000000ff5500720c */ /* 0x000fe20003f25270 */
[----:B------:R-:W-:Y:S01]  /*6440*/  @P5 IMAD R2, R75, 0x4, R79 ;  /* 0x000000044b025824 */ /* 0x000fe200078e024f */
[----:B------:R-:W-:Y:S01]  /*6450*/  BSSY B0, `(.L_x_104) ;  /* 0x000000e000007945 */ /* 0x000fe20003800000 */
[----:B------:R-:W-:Y:S01]  /*6460*/  IMAD.MOV.U32 R46, RZ, RZ, RZ ;  /* 0x000000ffff2e7224 */ /* 0x000fe200078e00ff */
[----:B------:R-:W-:Y:S01]  /*6470*/  CS2R R50, SRZ ;  /* 0x0000000000327805 */ /* 0x000fe2000001ff00 */
[----:B------:R-:W-:Y:S01]  /*6480*/  @P5 IMAD.IADD R4, R74, 0x1, R5 ;  /* 0x000000014a045824 */ /* 0x000fe200078e0205 */
[----:B------:R-:W-:Y:S02]  /*6490*/  CS2R R48, SRZ ;  /* 0x0000000000307805 */ /* 0x000fe4000001ff00 */
[----:B------:R-:W-:Y:S02]  /*64a0*/  CS2R R44, SRZ ;  /* 0x00000000002c7805 */ /* 0x000fe4000001ff00 */
[----:B------:R-:W-:Y:S02]  /*64b0*/  CS2R R58, SRZ ;  /* 0x00000000003a7805 */ /* 0x000fe4000001ff00 */
[----:B------:R-:W-:Y:S02]  /*64c0*/  CS2R R56, SRZ ;  /* 0x0000000000387805 */ /* 0x000fe4000001ff00 */
[----:B------:R-:W-:Y:S02]  /*64d0*/  CS2R R54, SRZ ;  /* 0x0000000000367805 */ /* 0x000fe4000001ff00 */
[----:B------:R-:W-:Y:S01]  /*64e0*/  CS2R R52, SRZ ;  /* 0x0000000000347805 */ /* 0x000fe2000001ff00 */
[----:B------:R-:W-:Y:S06]  /*64f0*/  @P1 BRA `(.L_x_105) ;  /* 0x00000000000c1947 */ /* 0x000fec0003800000 */
[----:B------:R-:W-:Y:S04]  /*6500*/  SHF.L.U32 R5, R73, 0x1f, RZ ;  /* 0x0000001f49057819 */ /* 0x000fe800000006ff */
[----:B------:R-:W1:Y:S02]  /*6510*/  SYNCS.PHASECHK.TRANS64.TRYWAIT P1, [UR44+0x80], R5 ;  /* 0x00008005ff0075a7 */ /* 0x000e64000802112c */
[----:B-1----:R-:W-:Y:S05]  /*6520*/  @!P1 BRA `(.L_x_106) ;  /* 0x0000003000f89947 */ /* 0x002fea0003800000 */
.L_x_105:
[----:B------:R-:W-:Y:S05]  /*6530*/  BSYNC B0 ;  /* 0x0000000000007941 */ /* 0x000fea0003800000 */
.L_x_104:
[----:B------:R-:W-:Y:S01]  /*6540*/  ISETP.NE.AND P1, PT, R86, RZ, PT ;  /* 0x000000ff5600720c */ /* 0x000fe20003f25270 */
[----:B------:R-:W-:Y:S11]  /*6550*/  HFMA2 R83, -RZ, RZ, 0, 5.9604644775390625e-08 ;  /* 0x00000001ff537431 */ /* 0x000ff600000001ff */
[----:B------:R-:W-:Y:S01]  /*6560*/  @!UPT UIADD3 URZ, UPT, UPT, URZ, URZ, URZ ;  /* 0x000000fffffff290 */ /* 0x000fe2000fffe0ff */
[----:B------:R-:W-:Y:S05]  /*6570*/  @P1 WARPSYNC.ALL ;  /* 0x0000000000001948 */ /* 0x000fea0003800000 */
[----:B------:R2:W1:Y:S04]  /*6580*/  @P1 LDSM.16.M88.4 R48, [R2+0x400] ;  /* 0x000400000230183b */ /* 0x0004680000000200 */
[----:B------:R2:W1:Y:S04]  /*6590*/  @P1 LDSM.16.M88.4 R44, [R4] ;  /* 0x00000000042c183b */ /* 0x0004680000000200 */
[----:B------:R2:W1:Y:S04]  /*65a0*/  @P1 LDSM.16.M88.4 R56, [R84+UR44+0x400] ;  /* 0x0004002c5438183b */ /* 0x0004680008000200 */
[----:B------:R2:W1:Y:S02]  /*65b0*/  @P1 LDSM.16.M88.4 R52, [R78+0x400] ;  /* 0x000400004e34183b */ /* 0x0004640000000200 */
.L_x_103:
[----:B------:R-:W-:Y:S05]  /*65c0*/  BSYNC B1 ;  /* 0x0000000000017941 */ /* 0x000fea0003800000 */
.L_x_102:
[----:B-1----:R-:W-:Y:S04]  /*65d0*/  SHF.R.U32.HI R5, RZ, 0x15, R25 ;  /* 0x00000015ff057819 */ /* 0x002fe80000011619 */
[----:B------:R-:W-:Y:S01]  /*65e0*/  LOP3.LUT P1, RZ, R5, 0x3, R64, 0x48, !PT ;  /* 0x0000000305ff7812 */ /* 0x000fe20007824840 */
[----:B------:R-:W-:Y:S01]  /*65f0*/  @!UPT UIADD3 URZ, UPT, UPT, URZ, URZ, URZ ;  /* 0x000000fffffff290 */ /* 0x000fe2000fffe0ff */
[----:B----4-:R-:W-:Y:S11]  /*6600*/  @P0 BRA `(.L_x_107) ;  /* 0x0000000000080947 */ /* 0x010ff60003800000 */
[----:B------:R-:W1:Y:S02]  /*6610*/  SYNCS.PHASECHK.TRANS64.TRYWAIT P0, [R80+URZ+0xf0], R3 ;  /* 0x0000f003500075a7 */ /* 0x000e6400080011ff */
[----:B-1----:R-:W-:Y:S05]  /*6620*/  @!P0 BRA `(.L_x_108) ;  /* 0x0000003000d08947 */ /* 0x002fea0003800000 */
.L_x_107:
[----:B------:R-:W-:Y:S05]  /*6630*/  @!P1 BRA `(.L_x_109) ;  /* 0x0000000000409947 */ /* 0x000fea0003800000 */
[----:B------:R-:W4:Y:S01]  /*6640*/  LDCU.64 UR8, c[0x4][0x70] ;  /* 0x01000e00ff0877ac */ /* 0x000f220008000a00 */
[----:B-1----:R-:W-:Y:S01]  /*6650*/  MOV R3, 0x0 ;  /* 0x0000000000037802 */ /* 0x002fe20000000f00 */
[----:B------:R-:W-:Y:S02]  /*6660*/  HFMA2 R12, -RZ, RZ, 0, 5.9604644775390625e-08 ;  /* 0x00000001ff0c7431 */ /* 0x000fe400000001ff */
[----:B------:R-:W-:Y:S02]  /*6670*/  IMAD.MOV.U32 R8, RZ, RZ, 0x192 ;  /* 0x00000192ff087424 */ /* 0x000fe400078e00ff */
[----:B------:R-:W-:Y:S01]  /*6680*/  IMAD.MOV.U32 R13, RZ, RZ, RZ ;  /* 0x000000ffff0d7224 */ /* 0x000fe200078e00ff */
[----:B------:R-:W1:Y:S01]  /*6690*/  LDCU.64 UR6, c[0x4][0x78] ;  /* 0x01000f00ff0677ac */ /* 0x000e620008000a00 */
[----:B--2---:R-:W2:Y:S01]  /*66a0*/  LDC.64 R2, c[0x4][R3] ;  /* 0x0100000003027b82 */ /* 0x004ea20000000a00 */
[----:B------:R-:W5:Y:S01]  /*66b0*/  LDCU.64 UR4, c[0x4][0x10] ;  /* 0x01000200ff0477ac */ /* 0x000f620008000a00 */
[----:B----4-:R-:W-:Y:S01]  /*66c0*/  MOV R5, UR9 ;  /* 0x0000000900057c02 */ /* 0x010fe20008000f00 */
[----:B------:R-:W-:Y:S01]  /*66d0*/  IMAD.U32 R4, RZ, RZ, UR8 ;  /* 0x00000008ff047e24 */ /* 0x000fe2000f8e00ff */
[----:B-1----:R-:W-:Y:S01]  /*66e0*/  MOV R7, UR7 ;  /* 0x0000000700077c02 */ /* 0x002fe20008000f00 */
[----:B------:R-:W-:Y:S01]  /*66f0*/  IMAD.U32 R6, RZ, RZ, UR6 ;  /* 0x00000006ff067e24 */ /* 0x000fe2000f8e00ff */
[----:B-----5:R-:W-:Y:S01]  /*6700*/  MOV R11, UR5 ;  /* 0x00000005000b7c02 */ /* 0x020fe20008000f00 */
[----:B------:R-:W-:Y:S02]  /*6710*/  IMAD.U32 R10, RZ, RZ, UR4 ;  /* 0x00000004ff0a7e24 */ /* 0x000fe4000f8e00ff */
[----:B------:R-:W-:Y:S07]  /*6720*/  LEPC R20, `(.L_x_109) ;  /* 0x000000001014794e */ /* 0x000fee0000000000 */
[----:B--23--:R-:W-:Y:S05]  /*6730*/  CALL.ABS.NOINC R2 ;  /* 0x0000000002007343 */ /* 0x00cfea0003c00000 */
.L_x_109:
[----:B------:R-:W-:Y:S01]  /*6740*/  LOP3.LUT R20, R56, 0xffffe000, RZ, 0xc0, !PT ;  /* 0xffffe00038147812 */ /* 0x000fe200078ec0ff */
[----:B------:R-:W-:Y:S05]  /*6750*/  WARPSYNC.ALL ;  /* 0x0000000000007948 */ /* 0x000fea0003800000 */
[----:B------:R-:W-:Y:S01]  /*6760*/  R2UR UR4, R25 ;  /* 0x00000000190472ca */ /* 0x000fe200000e0000 */
[----:B------:R-:W-:Y:S01]  /*6770*/  IMAD.SHL.U32 R88, R75, 0x4, RZ ;  /* 0x000000044b587824 */ /* 0x000fe200078e00ff */
[----:B------:R-:W-:Y:S01]  /*6780*/  LOP3.LUT R21, R57, 0xffffe000, RZ, 0xc0, !PT ;  /* 0xffffe00039157812 */ /* 0x000fe200078ec0ff */
[----:B------:R-:W-:Y:S01]  /*6790*/  BSSY.RECONVERGENT B0, `(.L_x_110) ;  /* 0x0000059000007945 */ /* 0x000fe20003800200 */
[----:B------:R-:W-:Y:S02]  /*67a0*/  LOP3.LUT R26, R59, 0xffffe000, RZ, 0xc0, !PT ;  /* 0xffffe0003b1a7812 */ /* 0x000fe400078ec0ff */
[----:B------:R-:W-:Y:S02]  /*67b0*/  LOP3.LUT R32, R53, 0xffffe000, RZ, 0xc0, !PT ;  /* 0xffffe00035207812 */ /* 0x000fe400078ec0ff */
[----:B------:R-:W-:Y:S02]  /*67c0*/  LOP3.LUT R33, R54, 0xffffe000, RZ, 0xc0, !PT ;  /* 0xffffe00036217812 */ /* 0x000fe400078ec0ff */
[----:B------:R-:W-:Y:S02]  /*67d0*/  IADD3 R81, PT, PT, R81, R88, RZ ;  /* 0x0000005851517210 */ /* 0x000fe40007ffe0ff */
[----:B------:R-:W-:Y:S01]  /*67e0*/  ISETP.NE.AND P0, PT, R76, RZ, PT ;  /* 0x000000ff4c00720c */ /* 0x000fe20003f05270 */
[----:B--2---:R-:W3:Y:S02]  /*67f0*/  LDTM.16dp128bit.x8 R4, tmem[UR4] ;  /* 0x00000004000479ee */ /* 0x004ee40008180000 */
[----:B------:R-:W-:Y:S02]  /*6800*/  IMAD.IADD R82, R74, 0x1, R81 ;  /* 0x000000014a527824 */ /* 0x000fe400078e0251 */
[C---:B---3--:R-:W-:Y:S01]  /*6810*/  FMUL R0, R24.reuse, R4 ;  /* 0x0000000418007220 */ /* 0x048fe20000400000 */
[C---:B------:R-:W-:Y:S01]  /*6820*/  FMUL R2, R24.reuse, R5 ;  /* 0x0000000518027220 */ /* 0x040fe20000400000 */
[C---:B-1----:R-:W-:Y:S01]  /*6830*/  FMUL R3, R24.reuse, R6 ;  /* 0x0000000618037220 */ /* 0x042fe20000400000 */
[----:B------:R-:W-:Y:S01]  /*6840*/  FMUL R7, R24, R7 ;  /* 0x0000000718077220 */ /* 0x000fe20000400000 */
[C---:B------:R-:W-:Y:S01]  /*6850*/  FFMA R28, R27.reuse, R20, R0 ;  /* 0x000000141b1c7223 */ /* 0x040fe20000000000 */
[----:B------:R-:W-:Y:S01]  /*6860*/  LOP3.LUT R20, R58, 0xffffe000, RZ, 0xc0, !PT ;  /* 0xffffe0003a147812 */ /* 0x000fe200078ec0ff */
[C---:B------:R-:W-:Y:S01]  /*6870*/  FFMA R29, R27.reuse, R21, R2 ;  /* 0x000000151b1d7223 */ /* 0x040fe20000000002 */
[----:B------:R-:W-:Y:S01]  /*6880*/  LOP3.LUT R21, R52, 0xffffe000, RZ, 0xc0, !PT ;  /* 0xffffe00034157812 */ /* 0x000fe200078ec0ff */
[C---:B------:R-:W-:Y:S01]  /*6890*/  FMUL R4, R24.reuse, R8 ;  /* 0x0000000818047220 */ /* 0x040fe20000400000 */
[----:B------:R-:W-:Y:S01]  /*68a0*/  F2FP.TF32.F32.PACK_B R28, R28 ;  /* 0x0000001cff1c723e */ /* 0x000fe200024050ff */
[----:B------:R-:W-:Y:S01]  /*68b0*/  FFMA R30, R27, R20, R3 ;  /* 0x000000141b1e7223 */ /* 0x000fe20000000003 */
[----:B------:R-:W-:Y:S01]  /*68c0*/  LOP3.LUT R20, R55, 0xffffe000, RZ, 0xc0, !PT ;  /* 0xffffe00037147812 */ /* 0x000fe200078ec0ff */
[C---:B------:R-:W-:Y:S01]  /*68d0*/  FMUL R5, R24.reuse, R9 ;  /* 0x0000000918057220 */ /* 0x040fe20000400000 */
[----:B------:R-:W-:Y:S01]  /*68e0*/  F2FP.TF32.F32.PACK_B R29, R29 ;  /* 0x0000001dff1d723e */ /* 0x000fe200024050ff */
[C---:B------:R-:W-:Y:S01]  /*68f0*/  FMUL R6, R24.reuse, R10 ;  /* 0x0000000a18067220 */ /* 0x040fe20000400000 */
[----:B------:R-:W-:Y:S01]  /*6900*/  F2FP.TF32.F32.PACK_B R30, R30 ;  /* 0x0000001eff1e723e */ /* 0x000fe200024050ff */
[----:B------:R-:W-:Y:S01]  /*6910*/  FFMA R31, R27, R26, R7 ;  /* 0x0000001a1b1f7223 */ /* 0x000fe20000000007 */
[----:B------:R-:W-:Y:S01]  /*6920*/  LOP3.LUT R26, R49, 0xffffe000, RZ, 0xc0, !PT ;  /* 0xffffe000311a7812 */ /* 0x000fe200078ec0ff */
[----:B------:R-:W-:Y:S01]  /*6930*/  FMUL R11, R24, R11 ;  /* 0x0000000b180b7220 */ /* 0x000fe20000400000 */
[C---:B------:R-:W-:Y:S01]  /*6940*/  FFMA R4, R27.reuse, R21, R4 ;  /* 0x000000151b047223 */ /* 0x040fe20000000004 */
[----:B------:R-:W-:Y:S01]  /*6950*/  LOP3.LUT R21, R48, 0xffffe000, RZ, 0xc0, !PT ;  /* 0xffffe00030157812 */ /* 0x000fe200078ec0ff */
[C---:B------:R-:W-:Y:S01]  /*6960*/  FFMA R5, R27.reuse, R32, R5 ;  /* 0x000000201b057223 */ /* 0x040fe20000000005 */
[----:B------:R-:W-:Y:S01]  /*6970*/  F2FP.TF32.F32.PACK_B R31, R31 ;  /* 0x0000001fff1f723e */ /* 0x000fe200024050ff */
        /* <DEDUP_REMOVED lines=8> */
[----:B------:R1:W-:Y:S01]  /*6a00*/  STSM.16.M88.4 [R79+0x400], R28 ;  /* 0x0004001c4f007844 */ /* 0x0003e20000000200 */
[----:B------:R-:W-:Y:S01]  /*6a10*/  F2FP.TF32.F32.PACK_B R6, R6 ;  /* 0x00000006ff06723e */ /* 0x000fe200024050ff */
[C---:B------:R-:W-:Y:S01]  /*6a20*/  FMUL R10, R24.reuse, R14 ;  /* 0x0000000e180a7220 */ /* 0x040fe20000400000 */
[----:B------:R-:W-:Y:S01]  /*6a30*/  F2FP.TF32.F32.PACK_B R7, R7 ;  /* 0x00000007ff07723e */ /* 0x000fe200024050ff */
[----:B------:R-:W-:Y:S01]  /*6a40*/  FMUL R15, R24, R15 ;  /* 0x0000000f180f7220 */ /* 0x000fe20000400000 */
[C---:B------:R-:W-:Y:S01]  /*6a50*/  FFMA R8, R27.reuse, R21, R8 ;  /* 0x000000151b087223 */ /* 0x040fe20000000008 */
[C---:B------:R-:W-:Y:S01]  /*6a60*/  FFMA R9, R27.reuse, R26, R9 ;  /* 0x0000001a1b097223 */ /* 0x040fe20000000009 */
[C---:B------:R-:W-:Y:S01]  /*6a70*/  FFMA R10, R27.reuse, R33, R10 ;  /* 0x000000211b0a7223 */ /* 0x040fe2000000000a */
[----:B------:R1:W-:Y:S01]  /*6a80*/  STSM.16.M88.4 [R78+0x400], R4 ;  /* 0x000400044e007844 */ /* 0x0003e20000000200 */
[----:B------:R-:W-:Y:S01]  /*6a90*/  LOP3.LUT R21, R44, 0xffffe000, RZ, 0xc0, !PT ;  /* 0xffffe0002c157812 */ /* 0x000fe200078ec0ff */
[----:B------:R-:W-:Y:S01]  /*6aa0*/  FFMA R11, R27, R20, R15 ;  /* 0x000000141b0b7223 */ /* 0x000fe2000000000f */
[----:B------:R-:W-:Y:S01]  /*6ab0*/  LOP3.LUT R20, R45, 0xffffe000, RZ, 0xc0, !PT ;  /* 0xffffe0002d147812 */ /* 0x000fe200078ec0ff */
[C---:B------:R-:W-:Y:S01]  /*6ac0*/  FMUL R12, R24.reuse, R16 ;  /* 0x00000010180c7220 */ /* 0x040fe20000400000 */
[----:B------:R-:W-:Y:S01]  /*6ad0*/  FMUL R13, R24, R17 ;  /* 0x00000011180d7220 */ /* 0x000fe20000400000 */
[----:B------:R-:W-:Y:S01]  /*6ae0*/  LOP3.LUT R33, R46, 0xffffe000, RZ, 0xc0, !PT ;  /* 0xffffe0002e217812 */ /* 0x000fe200078ec0ff */
[C---:B------:R-:W-:Y:S01]  /*6af0*/  FMUL R14, R24.reuse, R18 ;  /* 0x00000012180e7220 */ /* 0x040fe20000400000 */
[----:B------:R-:W-:Y:S01]  /*6b00*/  LOP3.LUT R26, R47, 0xffffe000, RZ, 0xc0, !PT ;  /* 0xffffe0002f1a7812 */ /* 0x000fe200078ec0ff */
[----:B------:R-:W-:Y:S01]  /*6b10*/  FMUL R19, R24, R19 ;  /* 0x0000001318137220 */ /* 0x000fe20000400000 */
[C---:B------:R-:W-:Y:S01]  /*6b20*/  FFMA R12, R27.reuse, R21, R12 ;  /* 0x000000151b0c7223 */ /* 0x040fe2000000000c */
[C---:B------:R-:W-:Y:S01]  /*6b30*/  FFMA R13, R27.reuse, R20, R13 ;  /* 0x000000141b0d7223 */ /* 0x040fe2000000000d */
[C---:B------:R-:W-:Y:S01]  /*6b40*/  FFMA R14, R27.reuse, R33, R14 ;  /* 0x000000211b0e7223 */ /* 0x040fe2000000000e */
[----:B------:R-:W-:Y:S01]  /*6b50*/  FFMA R15, R27, R26, R19 ;  /* 0x0000001a1b0f7223 */ /* 0x000fe20000000013 */
[----:B------:R-:W-:Y:S02]  /*6b60*/  F2FP.TF32.F32.PACK_B R8, R8 ;  /* 0x00000008ff08723e */ /* 0x000fe400024050ff */
[----:B------:R-:W-:Y:S02]  /*6b70*/  F2FP.TF32.F32.PACK_B R9, R9 ;  /* 0x00000009ff09723e */ /* 0x000fe400024050ff */
[----:B------:R-:W-:Y:S02]  /*6b80*/  F2FP.TF32.F32.PACK_B R10, R10 ;  /* 0x0000000aff0a723e */ /* 0x000fe400024050ff */
[----:B------:R-:W-:Y:S02]  /*6b90*/  F2FP.TF32.F32.PACK_B R11, R11 ;  /* 0x0000000bff0b723e */ /* 0x000fe400024050ff */
[----:B------:R-:W-:Y:S02]  /*6ba0*/  F2FP.TF32.F32.PACK_B R12, R12 ;  /* 0x0000000cff0c723e */ /* 0x000fe400024050ff */
[----:B------:R-:W-:Y:S01]  /*6bb0*/  F2FP.TF32.F32.PACK_B R13, R13 ;  /* 0x0000000dff0d723e */ /* 0x000fe200024050ff */
[----:B------:R1:W-:Y:S01]  /*6bc0*/  STSM.16.M88.4 [R81], R8 ;  /* 0x0000000851007844 */ /* 0x0003e20000000200 */
[----:B------:R-:W-:Y:S02]  /*6bd0*/  F2FP.TF32.F32.PACK_B R14, R14 ;  /* 0x0000000eff0e723e */ /* 0x000fe400024050ff */
[----:B------:R-:W-:Y:S05]  /*6be0*/  F2FP.TF32.F32.PACK_B R15, R15 ;  /* 0x0000000fff0f723e */ /* 0x000fea00024050ff */
[----:B------:R1:W-:Y:S01]  /*6bf0*/  STSM.16.M88.4 [R82], R12 ;  /* 0x0000000c52007844 */ /* 0x0003e20000000200 */
[----:B------:R-:W-:Y:S01]  /*6c00*/  @!PT LDS RZ, [RZ] ;  /* 0x00000000fffff984 */ /* 0x000fe20000000800 */
[----:B------:R-:W-:Y:S01]  /*6c10*/  @!PT LDS RZ, [RZ] ;  /* 0x00000000fffff984 */ /* 0x000fe20000000800 */
[----:B------:R-:W-:Y:S01]  /*6c20*/  @!PT LDS RZ, [RZ] ;  /* 0x00000000fffff984 */ /* 0x000fe20000000800 */
[----:B------:R-:W-:Y:S01]  /*6c30*/  @!PT LDS RZ, [RZ] ;  /* 0x00000000fffff984 */ /* 0x000fe20000000800 */
[----:B------:R2:W-:Y:S07]  /*6c40*/  MEMBAR.ALL.CTA ;  /* 0x0000000000007992 */ /* 0x0005ee0000008000 */
[----:B--2---:R-:W2:Y:S02]  /*6c50*/  FENCE.VIEW.ASYNC.S ;  /* 0x00000000000073c6 */ /* 0x004ea40000000000 */
[----:B--2---:R-:W-:Y:S06]  /*6c60*/  BAR.SYNC.DEFER_BLOCKING 0x1, 0x80 ;  /* 0x0042000000007b1d */ /* 0x004fec0000010000 */
[----:B------:R-:W-:Y:S05]  /*6c70*/  @P0 BRA `(.L_x_111) ;  /* 0x0000000000280947 */ /* 0x000fea0003800000 */
[----:B------:R-:W2:Y:S01]  /*6c80*/  LDCU.64 UR6, c[0x0][0x348] ;  /* 0x00006900ff0677ac */ /* 0x000ea20008000a00 */
[----:B------:R-:W-:Y:S01]  /*6c90*/  UIADD3 UR4, UPT, UPT, UR44, 0x400, URZ ;  /* 0x000004002c047890 */ /* 0x000fe2000fffe0ff */
[----:B------:R-:W-:Y:S05]  /*6ca0*/  UMOV UR51, UR36 ;  /* 0x0000002400337c82 */ /* 0x000fea0008000000 */
[----:B------:R-:W-:Y:S04]  /*6cb0*/  MOV R68, UR4 ;  /* 0x0000000400447c02 */ /* 0x000fe80008000f00 */
[----:B------:R-:W-:Y:S01]  /*6cc0*/  R2UR UR48, R68 ;  /* 0x00000000443072ca */ /* 0x000fe200000e0000 */
[----:B--2---:R-:W-:Y:S04]  /*6cd0*/  UIADD3 UR4, UP0, UPT, UR6, 0x680, URZ ;  /* 0x0000068006047890 */ /* 0x004fe8000ff1e0ff */
[----:B------:R-:W-:Y:S09]  /*6ce0*/  UIADD3.X UR5, UPT, UPT, URZ, UR7, URZ, UP0, !UPT ;  /* 0x00000007ff057290 */ /* 0x000ff200087fe4ff */
[----:B------:R2:W-:Y:S01]  /*6cf0*/  UTMASTG.3D [UR48], [UR4] ;  /* 0x00000030040073b5 */ /* 0x0005e20008010000 */
[----:B------:R0:W-:Y:S01]  /*6d00*/  UTMACMDFLUSH ;  /* 0x00000000000079b7 */ /* 0x0001e20000000000 */
[----:B--2---:R-:W-:Y:S04]  /*6d10*/  DEPBAR.LE SB0, 0x1 ;  /* 0x000080400000791a */ /* 0x004fe80000000000 */
.L_x_111:
[----:B------:R-:W-:Y:S05]  /*6d20*/  BSYNC.RECONVERGENT B0 ;  /* 0x0000000000007941 */ /* 0x000fea0003800200 */
.L_x_110:
[----:B------:R-:W-:Y:S01]  /*6d30*/  BAR.SYNC.DEFER_BLOCKING 0x1, 0x80 ;  /* 0x0042000000007b1d */ /* 0x000fe20000010000 */
[----:B------:R-:W-:Y:S01]  /*6d40*/  ISETP.NE.AND P1, PT, R77, RZ, PT ;  /* 0x000000ff4d00720c */ /* 0x000fe20003f25270 */
[----:B------:R-:W-:Y:S01]  /*6d50*/  UISETP.NE.AND UP0, UPT, UR47, URZ, UPT ;  /* 0x000000ff2f00728c */ /* 0x000fe2000bf05270 */
[----:B------:R-:W-:Y:S11]  /*6d60*/  LEA R3, R83, UR44, 0x3 ;  /* 0x0000002c53037c11 */ /* 0x000ff6000f8e18ff */
[----:B-1----:R-:W-:Y:S01]  /*6d70*/  @P1 SHF.L.U32 R4, R73, 0x1f, RZ ;  /* 0x0000001f49041819 */ /* 0x002fe200000006ff */
[----:B------:R-:W-:Y:S06]  /*6d80*/  BRA.U !UP0, `(.L_x_112) ;  /* 0x0000000108247547 */ /* 0x000fec000b800000 */
[----:B------:R-:W1:Y:S01]  /*6d90*/  S2R R0, SR_CgaCtaId ;  /* 0x0000000000007919 */ /* 0x000e620000008800 */
[----:B------:R-:W-:Y:S01]  /*6da0*/  IMAD.U32 R2, RZ, RZ, UR46 ;  /* 0x0000002eff027e24 */ /* 0x000fe2000f8e00ff */
[----:B------:R-:W-:Y:S04]  /*6db0*/  UIADD3 UR4, UPT, UPT, UR46, 0x1, URZ ;  /* 0x000000012e047890 */ /* 0x000fe8000fffe0ff */
[----:B------:R-:W-:Y:S01]  /*6dc0*/  @P1 LEA R2, R2, UR44, 0x3 ;  /* 0x0000002c02021c11 */ /* 0x000fe2000f8e18ff */
[----:B------:R-:W-:Y:S04]  /*6dd0*/  UISETP.NE.AND UP0, UPT, UR4, 0x4, UPT ;  /* 0x000000040400788c */ /* 0x000fe8000bf05270 */
[----:B------:R-:W-:Y:S01]  /*6de0*/  @P1 VIADD R5, R2, 0xa0 ;  /* 0x000000a002051836 */ /* 0x000fe20000000000 */
[----:B------:R-:W-:Y:S04]  /*6df0*/  USEL UR46, UR4, URZ, UP0 ;  /* 0x000000ff042e7287 */ /* 0x000fe80008000000 */
[----:B-1----:R-:W-:Y:S04]  /*6e00*/  @P1 PRMT R0, R0, 0x654, R5 ;  /* 0x0000065400001816 */ /* 0x002fe80000000005 */
[----:B------:R1:W-:Y:S04]  /*6e10*/  @P1 SYNCS.ARRIVE.TRANS64.RED.A1T0 RZ, [R0+URZ], RZ ;  /* 0x000000ff00ff19a7 */ /* 0x0003e800081004ff */
.L_x_112:
[----:B------:R-:W2:Y:S01]  /*6e20*/  @P1 SYNCS.PHASECHK.TRANS64.TRYWAIT P0, [R3+URZ+0x80], R4 ;  /* 0x00008004030015a7 */ /* 0x000ea200080011ff */
[----:B------:R-:W-:Y:S01]  /*6e30*/  BSSY B1, `(.L_x_113) ;  /* 0x0000017000017945 */ /* 0x000fe20003800000 */
[----:B--2---:R-:W-:Y:S03]  /*6e40*/  @P1 SEL R85, RZ, 0x1, !P0 ;  /* 0x00000001ff551807 */ /* 0x004fe60004000000 */
[----:B------:R-:W-:Y:S05]  /*6e50*/  @!P1 BRA `(.L_x_114) ;  /* 0x0000000000509947 */ /* 0x000fea0003800000 */
[----:B------:R-:W-:Y:S01]  /*6e60*/  ISETP.NE.AND P1, PT, R86, RZ, PT ;  /* 0x000000ff5600720c */ /* 0x000fe20003f25270 */
[----:B------:R-:W-:Y:S01]  /*6e70*/  BSSY B0, `(.L_x_115) ;  /* 0x000000a000007945 */ /* 0x000fe20003800000 */
[----:B------:R-:W-:Y:S11]  /*6e80*/  ISETP.NE.AND P0, PT, R85, RZ, PT ;  /* 0x000000ff5500720c */ /* 0x000ff60003f05270 */
[----:B------:R-:W-:Y:S04]  /*6e90*/  @P1 IMAD R4, R83, 0x2000, R84 ;  /* 0x0000200053041824 */ /* 0x000fe800078e0254 */
[----:B------:R-:W-:Y:S04]  /*6ea0*/  @P1 VIADD R7, R4, UR44 ;  /* 0x0000002c04071c36 */ /* 0x000fe80008000000 */
[----:B------:R-:W-:Y:S01]  /*6eb0*/  @P1 IMAD.IADD R2, R74, 0x1, R7 ;  /* 0x000000014a021824 */ /* 0x000fe200078e0207 */
[----:B------:R-:W-:Y:S01]  /*6ec0*/  @P1 IADD3 R5, PT, PT, R88, R7, RZ ;  /* 0x0000000758051210 */ /* 0x000fe20007ffe0ff */
[----:B------:R-:W-:Y:S06]  /*6ed0*/  @P0 BRA `(.L_x_116) ;  /* 0x00000000000c0947 */ /* 0x000fec0003800000 */
[----:B-1----:R-:W-:Y:S04]  /*6ee0*/  SHF.L.U32 R0, R73, 0x1f, RZ ;  /* 0x0000001f49007819 */ /* 0x002fe800000006ff */
[----:B------:R-:W1:Y:S02]  /*6ef0*/  SYNCS.PHASECHK.TRANS64.TRYWAIT P0, [R3+URZ+0x80], R0 ;  /* 0x00008000030075a7 */ /* 0x000e6400080011ff */
[----:B-1----:R-:W-:Y:S05]  /*6f00*/  @!P0 BRA `(.L_x_117) ;  /* 0x0000002800ac8947 */ /* 0x002fea0003800000 */
.L_x_116:
[----:B------:R-:W-:Y:S05]  /*6f10*/  BSYNC B0 ;  /* 0x0000000000007941 */ /* 0x000fea0003800000 */
.L_x_115:
[----:B------:R-:W-:Y:S02]  /*6f20*/  ISETP.NE.AND P0, PT, R86, RZ, PT ;  /* 0x000000ff5600720c */ /* 0x000fe40003f05270 */
[----:B------:R-:W-:Y:S11]  /*6f30*/  IADD3 R83, PT, PT, R83, 0x1, RZ ;  /* 0x0000000153537810 */ /* 0x000ff60007ffe0ff */
[----:B-1----:R-:W-:Y:S01]  /*6f40*/  @P0 IMAD.IADD R0, R74, 0x1, R5 ;  /* 0x000000014a000824 */ /* 0x002fe200078e0205 */
[----:B------:R-:W-:Y:S05]  /*6f50*/  @P0 WARPSYNC.ALL ;  /* 0x0000000000000948 */ /* 0x000fea0003800000 */
[----:B------:R2:W3:Y:S04]  /*6f60*/  @P0 LDSM.16.M88.4 R56, [R4+UR44+0x400] ;  /* 0x0004002c0438083b */ /* 0x0004e80008000200 */
[----:B------:R2:W4:Y:S04]  /*6f70*/  @P0 LDSM.16.M88.4 R52, [R2+0x400] ;  /* 0x000400000234083b */ /* 0x0005280000000200 */
[----:B------:R2:W1:Y:S04]  /*6f80*/  @P0 LDSM.16.M88.4 R48, [R5+0x400] ;  /* 0x000400000530083b */ /* 0x0004680000000200 */
[----:B------:R2:W1:Y:S02]  /*6f90*/  @P0 LDSM.16.M88.4 R44, [R0+0x400] ;  /* 0x00040000002c083b */ /* 0x0004640000000200 */
.L_x_114:
[----:B------:R-:W-:Y:S05]  /*6fa0*/  BSYNC B1 ;  /* 0x0000000000017941 */ /* 0x000fea0003800000 */
.L_x_113:
[----:B------:R-:W-:Y:S05]  /*6fb0*/  VIADD R3, R25, 0x20 ;  /* 0x0000002019037836 */ /* 0x000fea0000000000 */
[----:B------:R-:W-:Y:S04]  /*6fc0*/  SHF.R.U32.HI R3, RZ, 0x15, R3 ;  /* 0x00000015ff037819 */ /* 0x000fe80000011603 */
[----:B------:R-:W-:Y:S11]  /*6fd0*/  LOP3.LUT P0, RZ, R3, 0x3, R64, 0x48, !PT ;  /* 0x0000000303ff7812 */ /* 0x000ff60007804840 */
[----:B------:R-:W-:Y:S02]  /*6fe0*/  @!UPT UIADD3 URZ, UPT, UPT, URZ, URZ, URZ ;  /* 0x000000fffffff290 */ /* 0x000fe4000fffe0ff */
[----:B------:R-:W-:Y:S05]  /*6ff0*/  @!P0 BRA `(.L_x_118) ;  /* 0x0000000000408947 */ /* 0x000fea0003800000 */
[----:B------:R-:W5:Y:S01]  /*7000*/  LDCU.64 UR8, c[0x4][0x70] ;  /* 0x01000e00ff0877ac */ /* 0x000f620008000a00 */
[----:B------:R-:W-:Y:S01]  /*7010*/  MOV R3, 0x0 ;  /* 0x0000000000037802 */ /* 0x000fe20000000f00 */
[----:B------:R-:W-:Y:S02]  /*7020*/  HFMA2 R12, -RZ, RZ, 0, 5.9604644775390625e-08 ;  /* 0x00000001ff0c7431 */ /* 0x000fe400000001ff */
[----:B------:R-:W-:Y:S02]  /*7030*/  IMAD.MOV.U32 R8, RZ, RZ, 0x192 ;  /* 0x00000192ff087424 */ /* 0x000fe400078e00ff */
[----:B------:R-:W-:Y:S01]  /*7040*/  IMAD.MOV.U32 R13, RZ, RZ, RZ ;  /* 0x000000ffff0d7224 */ /* 0x000fe200078e00ff */
[----:B------:R-:W3:Y:S01]  /*7050*/  LDCU.64 UR6, c[0x4][0x78] ;  /* 0x01000f00ff0677ac */ /* 0x000ee20008000a00 */
[----:B--2---:R-:W2:Y:S01]  /*7060*/  LDC.64 R2, c[0x4][R3] ;  /* 0x0100000003027b82 */ /* 0x004ea20000000a00 */
[----:B------:R-:W4:Y:S01]  /*7070*/  LDCU.64 UR4, c[0x4][0x10] ;  /* 0x01000200ff0477ac */ /* 0x000f220008000a00 */
[----:B-----5:R-:W-:Y:S01]  /*7080*/  MOV R5, UR9 ;  /* 0x0000000900057c02 */ /* 0x020fe20008000f00 */
[----:B------:R-:W-:Y:S01]  /*7090*/  IMAD.U32 R4, RZ, RZ, UR8 ;  /* 0x00000008ff047e24 */ /* 0x000fe2000f8e00ff */
[----:B---3--:R-:W-:Y:S01]  /*70a0*/  MOV R7, UR7 ;  /* 0x0000000700077c02 */ /* 0x008fe20008000f00 */
[----:B------:R-:W-:Y:S01]  /*70b0*/  IMAD.U32 R6, RZ, RZ, UR6 ;  /* 0x00000006ff067e24 */ /* 0x000fe2000f8e00ff */
[----:B----4-:R-:W-:Y:S01]  /*70c0*/  MOV R11, UR5 ;  /* 0x00000005000b7c02 */ /* 0x010fe20008000f00 */
[----:B------:R-:W-:Y:S02]  /*70d0*/  IMAD.U32 R10, RZ, RZ, UR4 ;  /* 0x00000004ff0a7e24 */ /* 0x000fe4000f8e00ff */
[----:B------:R-:W-:Y:S07]  /*70e0*/  LEPC R20, `(.L_x_118) ;  /* 0x000000001014794e */ /* 0x000fee0000000000 */
[----:B-12---:R-:W-:Y:S05]  /*70f0*/  CALL.ABS.NOINC R2 ;  /* 0x0000000002007343 */ /* 0x006fea0003c00000 */
.L_x_118:
[----:B---3--:R-:W-:Y:S01]  /*7100*/  LOP3.LUT R20, R56, 0xffffe000, RZ, 0xc0, !PT ;  /* 0xffffe00038147812 */ /* 0x008fe200078ec0ff */
[----:B------:R-:W-:Y:S05]  /*7110*/  WARPSYNC.ALL ;  /* 0x0000000000007948 */ /* 0x000fea0003800000 */
[----:B------:R-:W-:Y:S01]  /*7120*/  R2UR UR4, R25 ;  /* 0x00000000190472ca */ /* 0x000fe200000e0000 */
[----:B------:R-:W3:Y:S01]  /*7130*/  S2R R87, SR_CgaCtaId ;  /* 0x0000000000577919 */ /* 0x000ee20000008800 */
[----:B------:R-:W-:Y:S01]  /*7140*/  LOP3.LUT R21, R57, 0xffffe000, RZ, 0xc0, !PT ;  /* 0xffffe00039157812 */ /* 0x000fe200078ec0ff */
[----:B------:R-:W-:Y:S01]  /*7150*/  IMAD.U32 R40, RZ, RZ, UR46 ;  /* 0x0000002eff287e24 */ /* 0x000fe2000f8e00ff */
[----:B------:R-:W-:Y:S01]  /*7160*/  LOP3.LUT R41, R58, 0xffffe000, RZ, 0xc0, !PT ;  /* 0xffffe0003a297812 */ /* 0x000fe200078ec0ff */
[----:B------:R-:W-:Y:S01]  /*7170*/  BSSY.RECONVERGENT B0, `(.L_x_119) ;  /* 0x000005c000007945 */ /* 0x000fe20003800200 */
[----:B-1----:R-:W-:Y:S02]  /*7180*/  LOP3.LUT R26, R48, 0xffffe000, RZ, 0xc0, !PT ;  /* 0xffffe000301a7812 */ /* 0x002fe400078ec0ff */
[----:B------:R-:W-:Y:S02]  /*7190*/  ISETP.NE.AND P6, PT, R77, RZ, PT ;  /* 0x000000ff4d00720c */ /* 0x000fe40003fc5270 */
[----:B------:R-:W-:Y:S02]  /*71a0*/  ISETP.NE.AND P0, PT, R76, RZ, PT ;  /* 0x000000ff4c00720c */ /* 0x000fe40003f05270 */
[----:B------:R-:W-:Y:S01]  /*71b0*/  LEA R89, R83, UR44, 0x3 ;  /* 0x0000002c53597c11 */ /* 0x000fe2000f8e18ff */
[----:B--2---:R-:W1:Y:S08]  /*71c0*/  LDTM.16dp128bit.x8 R4, tmem[UR4+0x20] ;  /* 0x00002004000479ee */ /* 0x004e700008180000 */
[----:B------:R-:W-:Y:S02]  /*71d0*/  @P6 LEA R40, R40, UR44, 0x3 ;  /* 0x0000002c28286c11 */ /* 0x000fe4000f8e18ff */
[----:B------:R-:W-:Y:S03]  /*71e0*/  @P6 SHF.L.U32 R90, R73, 0x1f, RZ ;  /* 0x0000001f495a6819 */ /* 0x000fe600000006ff */
[----:B------:R-:W-:Y:S05]  /*71f0*/  @P6 VIADD R40, R40, 0xa0 ;  /* 0x000000a028286836 */ /* 0x000fea0000000000 */
[----:B---3--:R-:W-:Y:S01]  /*7200*/  @P6 PRMT R40, R87, 0x654, R40 ;  /* 0x0000065457286816 */ /* 0x008fe20000000028 */
[C---:B-1----:R-:W-:Y:S01]  /*7210*/  FMUL R0, R24.reuse, R4 ;  /* 0x0000000418007220 */ /* 0x042fe20000400000 */
[C---:B------:R-:W-:Y:S01]  /*7220*/  FMUL R2, R24.reuse, R5 ;  /* 0x0000000518027220 */ /* 0x040fe20000400000 */
[C---:B------:R-:W-:Y:S01]  /*7230*/  FMUL R3, R24.reuse, R10 ;  /* 0x0000000a18037220 */ /* 0x040fe20000400000 */
[----:B------:R-:W-:Y:S01]  /*7240*/  FMUL R4, R24, R11 ;  /* 0x0000000b18047220 */ /* 0x000fe20000400000 */
[C---:B------:R-:W-:Y:S01]  /*7250*/  FFMA R28, R27.reuse, R20, R0 ;  /* 0x000000141b1c7223 */ /* 0x040fe20000000000 */
[----:B----4-:R-:W-:Y:S01]  /*7260*/  LOP3.LUT R20, R52, 0xffffe000, RZ, 0xc0, !PT ;  /* 0xffffe00034147812 */ /* 0x010fe200078ec0ff */
        /* <DEDUP_REMOVED lines=8> */
[----:B------:R-:W-:Y:S01]  /*72f0*/  FFMA R31, R27, R21, R2 ;  /* 0x000000151b1f7223 */ /* 0x000fe20000000002 */
[----:B------:R-:W-:Y:S01]  /*7300*/  LOP3.LUT R21, R53, 0xffffe000, RZ, 0xc0, !PT ;  /* 0xffffe00035157812 */ /* 0x000fe200078ec0ff */
[C---:B------:R-:W-:Y:S01]  /*7310*/  FMUL R0, R24.reuse, R8 ;  /* 0x0000000818007220 */ /* 0x040fe20000400000 */
[----:B------:R-:W-:Y:S01]  /*7320*/  F2FP.TF32.F32.PACK_B R30, R30 ;  /* 0x0000001eff1e723e */ /* 0x000fe200024050ff */
[----:B------:R-:W-:Y:S01]  /*7330*/  FMUL R2, R24, R9 ;  /* 0x0000000918027220 */ /* 0x000fe20000400000 */
[----:B------:R-:W-:Y:S01]  /*7340*/  F2FP.TF32.F32.PACK_B R31, R31 ;  /* 0x0000001fff1f723e */ /* 0x000fe200024050ff */
[C---:B------:R-:W-:Y:S01]  /*7350*/  FFMA R32, R27.reuse, R20, R0 ;  /* 0x000000141b207223 */ /* 0x040fe20000000000 */
[----:B------:R-:W-:Y:S01]  /*7360*/  LOP3.LUT R20, R54, 0xffffe000, RZ, 0xc0, !PT ;  /* 0xffffe00036147812 */ /* 0x000fe200078ec0ff */
[----:B------:R-:W-:Y:S01]  /*7370*/  FFMA R33, R27, R21, R2 ;  /* 0x000000151b217223 */ /* 0x000fe20000000002 */
[----:B------:R-:W-:Y:S01]  /*7380*/  LOP3.LUT R21, R49, 0xffffe000, RZ, 0xc0, !PT ;  /* 0xffffe00031157812 */ /* 0x000fe200078ec0ff */
[----:B------:R1:W-:Y:S01]  /*7390*/  STSM.16.M88.4 [R79+0x2400], R28 ;  /* 0x0024001c4f007844 */ /* 0x0003e20000000200 */
[----:B------:R-:W-:Y:S01]  /*73a0*/  F2FP.TF32.F32.PACK_B R32, R32 ;  /* 0x00000020ff20723e */ /* 0x000fe200024050ff */
[C---:B------:R-:W-:Y:S01]  /*73b0*/  FFMA R34, R27.reuse, R20, R3 ;  /* 0x000000141b227223 */ /* 0x040fe20000000003 */
[----:B------:R-:W-:Y:S01]  /*73c0*/  LOP3.LUT R20, R50, 0xffffe000, RZ, 0xc0, !PT ;  /* 0xffffe00032147812 */ /* 0x000fe200078ec0ff */
[C---:B------:R-:W-:Y:S01]  /*73d0*/  FMUL R5, R24.reuse, R12 ;  /* 0x0000000c18057220 */ /* 0x040fe20000400000 */
[----:B------:R-:W-:Y:S01]  /*73e0*/  F2FP.TF32.F32.PACK_B R33, R33 ;  /* 0x00000021ff21723e */ /* 0x000fe200024050ff */
[C---:B------:R-:W-:Y:S01]  /*73f0*/  FMUL R6, R24.reuse, R13 ;  /* 0x0000000d18067220 */ /* 0x040fe20000400000 */
[----:B------:R-:W-:Y:S01]  /*7400*/  F2FP.TF32.F32.PACK_B R34, R34 ;  /* 0x00000022ff22723e */ /* 0x000fe200024050ff */
[----:B------:R-:W-:Y:S01]  /*7410*/  FMUL R7, R24, R14 ;  /* 0x0000000e18077220 */ /* 0x000fe20000400000 */
[----:B------:R-:W-:Y:S01]  /*7420*/  FFMA R35, R27, R41, R4 ;  /* 0x000000291b237223 */ /* 0x000fe20000000004 */
[----:B------:R-:W-:Y:S01]  /*7430*/  LOP3.LUT R41, R51, 0xffffe000, RZ, 0xc0, !PT ;  /* 0xffffe00033297812 */ /* 0x000fe200078ec0ff */
[C---:B------:R-:W-:Y:S01]  /*7440*/  FFMA R36, R27.reuse, R26, R5 ;  /* 0x0000001a1b247223 */ /* 0x040fe20000000005 */
[----:B------:R-:W-:Y:S01]  /*7450*/  LOP3.LUT R26, R46, 0xffffe000, RZ, 0xc0, !PT ;  /* 0xffffe0002e1a7812 */ /* 0x000fe200078ec0ff */
[C---:B------:R-:W-:Y:S01]  /*7460*/  FFMA R37, R27.reuse, R21, R6 ;  /* 0x000000151b257223 */ /* 0x040fe20000000006 */
[----:B------:R-:W-:Y:S01]  /*7470*/  FMUL R8, R24, R15 ;  /* 0x0000000f18087220 */ /* 0x000fe20000400000 */
[----:B------:R-:W-:Y:S01]  /*7480*/  FFMA R38, R27, R20, R7 ;  /* 0x000000141b267223 */ /* 0x000fe20000000007 */
[----:B------:R-:W-:Y:S01]  /*7490*/  LOP3.LUT R20, R44, 0xffffe000, RZ, 0xc0, !PT ;  /* 0xffffe0002c147812 */ /* 0x000fe200078ec0ff */
[C---:B------:R-:W-:Y:S01]  /*74a0*/  FMUL R9, R24.reuse, R16 ;  /* 0x0000001018097220 */ /* 0x040fe20000400000 */
[----:B------:R-:W-:Y:S01]  /*74b0*/  LOP3.LUT R21, R45, 0xffffe000, RZ, 0xc0, !PT ;  /* 0xffffe0002d157812 */ /* 0x000fe200078ec0ff */
[----:B------:R-:W-:Y:S01]  /*74c0*/  FFMA R39, R27, R41, R8 ;  /* 0x000000291b277223 */ /* 0x000fe20000000008 */
[C---:B------:R-:W-:Y:S01]  /*74d0*/  FMUL R10, R24.reuse, R17 ;  /* 0x00000011180a7220 */ /* 0x040fe20000400000 */
[C---:B------:R-:W-:Y:S01]  /*74e0*/  FMUL R11, R24.reuse, R18 ;  /* 0x00000012180b7220 */ /* 0x040fe20000400000 */
[----:B------:R-:W-:Y:S01]  /*74f0*/  LOP3.LUT R41, R47, 0xffffe000, RZ, 0xc0, !PT ;  /* 0xffffe0002f297812 */ /* 0x000fe200078ec0ff */
[----:B------:R-:W-:Y:S01]  /*7500*/  FMUL R12, R24, R19 ;  /* 0x00000013180c7220 */ /* 0x000fe20000400000 */
[----:B------:R-:W-:Y:S02]  /*7510*/  F2FP.TF32.F32.PACK_B R35, R35 ;  /* 0x00000023ff23723e */ /* 0x000fe400024050ff */
[----:B------:R-:W-:Y:S02]  /*7520*/  F2FP.TF32.F32.PACK_B R36, R36 ;  /* 0x00000024ff24723e */ /* 0x000fe400024050ff */
[----:B------:R-:W-:Y:S01]  /*7530*/  F2FP.TF32.F32.PACK_B R37, R37 ;  /* 0x00000025ff25723e */ /* 0x000fe200024050ff */
[----:B------:R2:W-:Y:S01]  /*7540*/  STSM.16.M88.4 [R78+0x2400], R32 ;  /* 0x002400204e007844 */ /* 0x0005e20000000200 */
[----:B------:R-:W-:Y:S01]  /*7550*/  F2FP.TF32.F32.PACK_B R38, R38 ;  /* 0x00000026ff26723e */ /* 0x000fe200024050ff */
[C---:B-1----:R-:W-:Y:S01]  /*7560*/  FFMA R28, R27.reuse, R20, R9 ;  /* 0x000000141b1c7223 */ /* 0x042fe20000000009 */
[C---:B------:R-:W-:Y:S01]  /*7570*/  FFMA R29, R27.reuse, R21, R10 ;  /* 0x000000151b1d7223 */ /* 0x040fe2000000000a */
[C---:B------:R-:W-:Y:S01]  /*7580*/  FFMA R30, R27.reuse, R26, R11 ;  /* 0x0000001a1b1e7223 */ /* 0x040fe2000000000b */
[----:B------:R-:W-:Y:S01]  /*7590*/  FFMA R31, R27, R41, R12 ;  /* 0x000000291b1f7223 */ /* 0x000fe2000000000c */
[----:B------:R-:W-:Y:S02]  /*75a0*/  F2FP.TF32.F32.PACK_B R39, R39 ;  /* 0x00000027ff27723e */ /* 0x000fe400024050ff */
[----:B------:R-:W-:Y:S02]  /*75b0*/  F2FP.TF32.F32.PACK_B R28, R28 ;  /* 0x0000001cff1c723e */ /* 0x000fe400024050ff */
[----:B------:R-:W-:Y:S01]  /*75c0*/  F2FP.TF32.F32.PACK_B R29, R29 ;  /* 0x0000001dff1d723e */ /* 0x000fe200024050ff */
[----:B------:R2:W-:Y:S01]  /*75d0*/  STSM.16.M88.4 [R81+0x2000], R36 ;  /* 0x0020002451007844 */ /* 0x0005e20000000200 */
[----:B------:R-:W-:Y:S02]  /*75e0*/  F2FP.TF32.F32.PACK_B R30, R30 ;  /* 0x0000001eff1e723e */ /* 0x000fe400024050ff */
[----:B------:R-:W-:Y:S05]  /*75f0*/  F2FP.TF32.F32.PACK_B R31, R31 ;  /* 0x0000001fff1f723e */ /* 0x000fea00024050ff */
[----:B------:R2:W-:Y:S01]  /*7600*/  STSM.16.M88.4 [R82+0x2000], R28 ;  /* 0x0020001c52007844 */ /* 0x0005e20000000200 */
[----:B------:R-:W-:Y:S01]  /*7610*/  @!PT LDS RZ, [RZ] ;  /* 0x00000000fffff984 */ /* 0x000fe20000000800 */
[----:B------:R-:W-:Y:S01]  /*7620*/  @!PT LDS RZ, [RZ] ;  /* 0x00000000fffff984 */ /* 0x000fe20000000800 */
[----:B------:R-:W-:Y:S01]  /*7630*/  @!PT LDS RZ, [RZ] ;  /* 0x00000000fffff984 */ /* 0x000fe20000000800 */
[----:B------:R-:W-:Y:S01]  /*7640*/  @!PT LDS RZ, [RZ] ;  /* 0x00000000fffff984 */ /* 0x000fe20000000800 */
[----:B------:R1:W-:Y:S07]  /*7650*/  MEMBAR.ALL.CTA ;  /* 0x0000000000007992 */ /* 0x0003ee0000008000 */
[----:B-1----:R-:W1:Y:S02]  /*7660*/  FENCE.VIEW.ASYNC.S ;  /* 0x00000000000073c6 */ /* 0x002e640000000000 */
[----:B-1----:R-:W-:Y:S06]  /*7670*/  BAR.SYNC.DEFER_BLOCKING 0x1, 0x80 ;  /* 0x0042000000007b1d */ /* 0x002fec0000010000 */
[----:B------:R-:W-:Y:S05]  /*7680*/  @P0 BRA `(.L_x_120) ;  /* 0x0000000000280947 */ /* 0x000fea0003800000 */
[----:B------:R-:W1:Y:S01]  /*7690*/  LDCU.64 UR6, c[0x0][0x348] ;  /* 0x00006900ff0677ac */ /* 0x000e620008000a00 */
[----:B------:R-:W-:Y:S02]  /*76a0*/  UIADD3 UR9, UPT, UPT, UR49, 0x20, URZ ;  /* 0x0000002031097890 */ /* 0x000fe4000fffe0ff */
[----:B------:R-:W-:Y:S01]  /*76b0*/  UIADD3 UR8, UPT, UPT, UR44, 0x2400, URZ ;  /* 0x000024002c087890 */ /* 0x000fe2000fffe0ff */
[----:B------:R-:W-:Y:S01]  /*76c0*/  UMOV UR10, UR50 ;  /* 0x00000032000a7c82 */ /* 0x000fe20008000000 */
[----:B------:R-:W-:Y:S01]  /*76d0*/  UMOV UR11, UR36 ;  /* 0x00000024000b7c82 */ /* 0x000fe20008000000 */
[----:B-1----:R-:W-:Y:S04]  /*76e0*/  UIADD3 UR4, UP0, UPT, UR6, 0x680, URZ ;  /* 0x0000068006047890 */ /* 0x002fe8000ff1e0ff */
[----:B------:R-:W-:Y:S09]  /*76f0*/  UIADD3.X UR5, UPT, UPT, URZ, UR7, URZ, UP0, !UPT ;  /* 0x00000007ff057290 */ /* 0x000ff200087fe4ff */
[----:B------:R1:W-:Y:S01]  /*7700*/  UTMASTG.3D [UR8], [UR4] ;  /* 0x00000008040073b5 */ /* 0x0003e20008010000 */
[----:B------:R0:W-:Y:S01]  /*7710*/  UTMACMDFLUSH ;  /* 0x00000000000079b7 */ /* 0x0001e20000000000 */
[----:B-1----:R-:W-:Y:S04]  /*7720*/  DEPBAR.LE SB0, 0x1 ;  /* 0x000080400000791a */ /* 0x002fe80000000000 */
.L_x_120:
[----:B------:R-:W-:Y:S05]  /*7730*/  BSYNC.RECONVERGENT B0 ;  /* 0x0000000000007941 */ /* 0x000fea0003800200 */
.L_x_119:
[----:B------:R-:W-:Y:S01]  /*7740*/  BAR.SYNC.DEFER_BLOCKING 0x1, 0x80 ;  /* 0x0042000000007b1d */ /* 0x000fe20000010000 */
[----:B------:R-:W-:Y:S04]  /*7750*/  UIADD3 UR4, UPT, UPT, UR46, 0x1, URZ ;  /* 0x000000012e047890 */ /* 0x000fe8000fffe0ff */
[----:B------:R-:W-:Y:S04]  /*7760*/  UISETP.NE.AND UP0, UPT, UR4, 0x4, UPT ;  /* 0x000000040400788c */ /* 0x000fe8000bf05270 */
[----:B------:R-:W-:Y:S01]  /*7770*/  USEL UR45, UR4, URZ, UP0 ;  /* 0x000000ff042d7287 */ /* 0x000fe20008000000 */
[----:B------:R1:W-:Y:S01]  /*7780*/  @P6 SYNCS.ARRIVE.TRANS64.RED.A1T0 RZ, [R40+URZ], RZ ;  /* 0x000000ff28ff69a7 */ /* 0x0003e200081004ff */
[----:B------:R-:W-:Y:S01]  /*7790*/  BSSY B1, `(.L_x_121) ;  /* 0x0000018000017945 */ /* 0x000fe20003800000 */
[----:B------:R-:W3:Y:S02]  /*77a0*/  @P6 SYNCS.PHASECHK.TRANS64.TRYWAIT P0, [R89+URZ+0x80], R90 ;  /* 0x0000805a590065a7 */ /* 0x000ee400080011ff */
[----:B---3--:R-:W-:Y:S01]  /*77b0*/  @P6 SEL R85, RZ, 0x1, !P0 ;  /* 0x00000001ff556807 */ /* 0x008fe20004000000 */
[----:B-1----:R-:W-:Y:S06]  /*77c0*/  @!P6 BRA `(.L_x_122) ;  /* 0x000000000050e947 */ /* 0x002fec0003800000 */
        /* <DEDUP_REMOVED lines=8> */
[----:B------:R-:W-:Y:S04]  /*7850*/  SHF.L.U32 R4, R73, 0x1f, RZ ;  /* 0x0000001f49047819 */ /* 0x000fe800000006ff */
[----:B------:R-:W1:Y:S02]  /*7860*/  SYNCS.PHASECHK.TRANS64.TRYWAIT P0, [R89+URZ+0x80], R4 ;  /* 0x00008004590075a7 */ /* 0x000e6400080011ff */
[----:B-1----:R-:W-:Y:S05]  /*7870*/  @!P0 BRA `(.L_x_125) ;  /* 0x0000002000648947 */ /* 0x002fea0003800000 */
.L_x_124:
[----:B------:R-:W-:Y:S05]  /*7880*/  BSYNC B0 ;  /* 0x0000000000007941 */ /* 0x000fea0003800000 */
.L_x_123:
        /* <DEDUP_REMOVED lines=8> */
.L_x_122:
[----:B------:R-:W-:Y:S05]  /*7910*/  BSYNC B1 ;  /* 0x0000000000017941 */ /* 0x000fea0003800000 */
.L_x_121:
[----:B-1----:R-:W-:Y:S05]  /*7920*/  VIADD R3, R25, 0x40 ;  /* 0x0000004019037836 */ /* 0x002fea0000000000 */
[----:B------:R-:W-:Y:S04]  /*7930*/  SHF.R.U32.HI R3, RZ, 0x15, R3 ;  /* 0x00000015ff037819 */ /* 0x000fe80000011603 */
[----:B------:R-:W-:Y:S11]  /*7940*/  LOP3.LUT P0, RZ, R3, 0x3, R64, 0x48, !PT ;  /* 0x0000000303ff7812 */ /* 0x000ff60007804840 */
[----:B------:R-:W-:Y:S02]  /*7950*/  @!UPT UIADD3 URZ, UPT, UPT, URZ, URZ, URZ ;  /* 0x000000fffffff290 */ /* 0x000fe4000fffe0ff */
[----:B------:R-:W-:Y:S05]  /*7960*/  @!P0 BRA `(.L_x_126) ;  /* 0x0000000000408947 */ /* 0x000fea0003800000 */
[----:B------:R-:W1:Y:S01]  /*7970*/  LDCU.64 UR8, c[0x4][0x70] ;  /* 0x01000e00ff0877ac */ /* 0x000e620008000a00 */
[----:B------:R-:W-:Y:S01]  /*7980*/  MOV R3, 0x0 ;  /* 0x0000000000037802 */ /* 0x000fe20000000f00 */
[----:B------:R-:W-:Y:S02]  /*7990*/  HFMA2 R12, -RZ, RZ, 0, 5.9604644775390625e-08 ;  /* 0x00000001ff0c7431 */ /* 0x000fe400000001ff */
[----:B------:R-:W-:Y:S02]  /*79a0*/  IMAD.MOV.U32 R8, RZ, RZ, 0x192 ;  /* 0x00000192ff087424 */ /* 0x000fe400078e00ff */
[----:B------:R-:W-:Y:S01]  /*79b0*/  IMAD.MOV.U32 R13, RZ, RZ, RZ ;  /* 0x000000ffff0d7224 */ /* 0x000fe200078e00ff */
[----:B------:R-:W5:Y:S01]  /*79c0*/  LDCU.64 UR6, c[0x4][0x78] ;  /* 0x01000f00ff0677ac */ /* 0x000f620008000a00 */
[----:B------:R-:W2:Y:S01]  /*79d0*/  LDC.64 R2, c[0x4][R3] ;  /* 0x0100000003027b82 */ /* 0x000ea20000000a00 */
[----:B------:R-:W3:Y:S01]  /*79e0*/  LDCU.64 UR4, c[0x4][0x10] ;  /* 0x01000200ff0477ac */ /* 0x000ee20008000a00 */
[----:B-1----:R-:W-:Y:S01]  /*79f0*/  MOV R5, UR9 ;  /* 0x0000000900057c02 */ /* 0x002fe20008000f00 */
[----:B------:R-:W-:Y:S01]  /*7a00*/  IMAD.U32 R4, RZ, RZ, UR8 ;  /* 0x00000008ff047e24 */ /* 0x000fe2000f8e00ff */
[----:B-----5:R-:W-:Y:S01]  /*7a10*/  MOV R7, UR7 ;  /* 0x0000000700077c02 */ /* 0x020fe20008000f00 */
[----:B------:R-:W-:Y:S01]  /*7a20*/  IMAD.U32 R6, RZ, RZ, UR6 ;  /* 0x00000006ff067e24 */ /* 0x000fe2000f8e00ff */
[----:B---3--:R-:W-:Y:S01]  /*7a30*/  MOV R11, UR5 ;  /* 0x00000005000b7c02 */ /* 0x008fe20008000f00 */
[----:B------:R-:W-:Y:S02]  /*7a40*/  IMAD.U32 R10, RZ, RZ, UR4 ;  /* 0x00000004ff0a7e24 */ /* 0x000fe4000f8e00ff */
[----:B------:R-:W-:Y:S07]  /*7a50*/  LEPC R20, `(.L_x_126) ;  /* 0x000000001014794e */ /* 0x000fee0000000000 */
[----:B--2-4-:R-:W-:Y:S05]  /*7a60*/  CALL.ABS.NOINC R2 ;  /* 0x0000000002007343 */ /* 0x014fea0003c00000 */
.L_x_126:
[----:B---3--:R-:W-:Y:S01]  /*7a70*/  LOP3.LUT R20, R56, 0xffffe000, RZ, 0xc0, !PT ;  /* 0xffffe00038147812 */ /* 0x008fe200078ec0ff */
[----:B------:R-:W-:Y:S05]  /*7a80*/  WARPSYNC.ALL ;  /* 0x0000000000007948 */ /* 0x000fea0003800000 */
[----:B------:R-:W-:Y:S01]  /*7a90*/  R2UR UR4, R25 ;  /* 0x00000000190472ca */ /* 0x000fe200000e0000 */
[----:B------:R-:W-:Y:S01]  /*7aa0*/  IMAD.U32 R89, RZ, RZ, UR45 ;  /* 0x0000002dff597e24 */ /* 0x000fe2000f8e00ff */
[----:B------:R-:W-:Y:S01]  /*7ab0*/  LOP3.LUT R21, R57, 0xffffe000, RZ, 0xc0, !PT ;  /* 0xffffe00039157812 */ /* 0x000fe200078ec0ff */
[----:B------:R-:W-:Y:S01]  /*7ac0*/  BSSY.RECONVERGENT B0, `(.L_x_127) ;  /* 0x000005d000007945 */ /* 0x000fe20003800200 */
[----:B------:R-:W-:Y:S02]  /*7ad0*/  LOP3.LUT R41, R58, 0xffffe000, RZ, 0xc0, !PT ;  /* 0xffffe0003a297812 */ /* 0x000fe400078ec0ff */
[----:B----4-:R-:W-:Y:S02]  /*7ae0*/  LOP3.LUT R26, R54, 0xffffe000, RZ, 0xc0, !PT ;  /* 0xffffe000361a7812 */ /* 0x010fe400078ec0ff */
[----:B------:R-:W-:Y:S02]  /*7af0*/  LOP3.LUT R40, R50, 0xffffe000, RZ, 0xc0, !PT ;  /* 0xffffe00032287812 */ /* 0x000fe400078ec0ff */
[----:B------:R-:W-:Y:S02]  /*7b00*/  ISETP.NE.AND P6, PT, R77, RZ, PT ;  /* 0x000000ff4d00720c */ /* 0x000fe40003fc5270 */
[----:B------:R-:W-:Y:S01]  /*7b10*/  ISETP.NE.AND P0, PT, R76, RZ, PT ;  /* 0x000000ff4c00720c */ /* 0x000fe20003f05270 */
[----:B------:R-:W1:Y:S01]  /*7b20*/  LDTM.16dp128bit.x8 R4, tmem[UR4+0x40] ;  /* 0x00004004000479ee */ /* 0x000e620008180000 */
[----:B------:R-:W-:Y:S09]  /*7b30*/  LEA R92, R83, UR44, 0x3 ;  /* 0x0000002c535c7c11 */ /* 0x000ff2000f8e18ff */
[----:B------:R-:W-:Y:S05]  /*7b40*/  @P6 LEA R89, R89, UR44, 0x3 ;  /* 0x0000002c59596c11 */ /* 0x000fea000f8e18ff */
[----:B------:R-:W-:Y:S01]  /*7b50*/  @P6 VIADD R90, R89, 0xa0 ;  /* 0x000000a0595a6836 */ /* 0x000fe20000000000 */
[----:B------:R-:W-:Y:S04]  /*7b60*/  @P6 SHF.L.U32 R89, R73, 0x1f, RZ ;  /* 0x0000001f49596819 */ /* 0x000fe800000006ff */
[----:B------:R-:W-:Y:S01]  /*7b70*/  @P6 PRMT R90, R87, 0x654, R90 ;  /* 0x00000654575a6816 */ /* 0x000fe2000000005a */
[C---:B-1----:R-:W-:Y:S01]  /*7b80*/  FMUL R0, R24.reuse, R4 ;  /* 0x0000000418007220 */ /* 0x042fe20000400000 */
[C---:B------:R-:W-:Y:S01]  /*7b90*/  FMUL R2, R24.reuse, R5 ;  /* 0x0000000518027220 */ /* 0x040fe20000400000 */
[C---:B------:R-:W-:Y:S01]  /*7ba0*/  FMUL R3, R24.reuse, R10 ;  /* 0x0000000a18037220 */ /* 0x040fe20000400000 */
[----:B------:R-:W-:Y:S01]  /*7bb0*/  FMUL R4, R24, R11 ;  /* 0x0000000b18047220 */ /* 0x000fe20000400000 */
[C---:B--2---:R-:W-:Y:S01]  /*7bc0*/  FFMA R28, R27.reuse, R20, R0 ;  /* 0x000000141b1c7223 */ /* 0x044fe20000000000 */
[----:B------:R-:W-:Y:S01]  /*7bd0*/  LOP3.LUT R20, R52, 0xffffe000, RZ, 0xc0, !PT ;  /* 0xffffe00034147812 */ /* 0x000fe200078ec0ff */
        /* <DEDUP_REMOVED lines=14> */
[----:B------:R-:W-:Y:S01]  /*7cc0*/  FFMA R32, R27, R20, R0 ;  /* 0x000000141b207223 */ /* 0x000fe20000000000 */
        /* <DEDUP_REMOVED lines=12> */
[C---:B------:R-:W-:Y:S01]  /*7d90*/  FFMA R35, R27.reuse, R20, R4 ;  /* 0x000000141b237223 */ /* 0x040fe20000000004 */
[----:B------:R-:W-:Y:S01]  /*7da0*/  LOP3.LUT R20, R44, 0xffffe000, RZ, 0xc0, !PT ;  /* 0xffffe0002c147812 */ /* 0x000fe200078ec0ff */
[C---:B------:R-:W-:Y:S01]  /*7db0*/  FMUL R8, R24.reuse, R15 ;  /* 0x0000000f18087220 */ /* 0x040fe20000400000 */
[C---:B------:R-:W-:Y:S01]  /*7dc0*/  FFMA R36, R27.reuse, R26, R5 ;  /* 0x0000001a1b247223 */ /* 0x040fe20000000005 */
[C---:B------:R-:W-:Y:S01]  /*7dd0*/  FFMA R37, R27.reuse, R21, R6 ;  /* 0x000000151b257223 */ /* 0x040fe20000000006 */
[----:B------:R-:W-:Y:S01]  /*7de0*/  FFMA R38, R27, R40, R7 ;  /* 0x000000281b267223 */ /* 0x000fe20000000007 */
[C---:B------:R-:W-:Y:S01]  /*7df0*/  FMUL R9, R24.reuse, R16 ;  /* 0x0000001018097220 */ /* 0x040fe20000400000 */
[----:B------:R-:W-:Y:S01]  /*7e00*/  LOP3.LUT R21, R45, 0xffffe000, RZ, 0xc0, !PT ;  /* 0xffffe0002d157812 */ /* 0x000fe200078ec0ff */
[----:B------:R-:W-:Y:S01]  /*7e10*/  FFMA R39, R27, R41, R8 ;  /* 0x000000291b277223 */ /* 0x000fe20000000008 */
[----:B------:R-:W-:Y:S01]  /*7e20*/  FMUL R10, R24, R17 ;  /* 0x00000011180a7220 */ /* 0x000fe20000400000 */
[----:B------:R-:W-:Y:S01]  /*7e30*/  LOP3.LUT R26, R46, 0xffffe000, RZ, 0xc0, !PT ;  /* 0xffffe0002e1a7812 */ /* 0x000fe200078ec0ff */
        /* <DEDUP_REMOVED lines=37> */
.L_x_128:
[----:B------:R-:W-:Y:S05]  /*8090*/  BSYNC.RECONVERGENT B0 ;  /* 0x0000000000007941 */ /* 0x000fea0003800200 */
.L_x_127:
        /* <DEDUP_REMOVED lines=20> */
.L_x_132:
[----:B------:R-:W-:Y:S05]  /*81e0*/  BSYNC B0 ;  /* 0x0000000000007941 */ /* 0x000fea0003800000 */
.L_x_131:
[----:B------:R-:W-:Y:S11]  /*81f0*/  ISETP.NE.AND P0, PT, R86, RZ, PT ;  /* 0x000000ff5600720c */ /* 0x000ff60003f05270 */
[----:B------:R-:W-:Y:S02]  /*8200*/  @!UPT UIADD3 URZ, UPT, UPT, URZ, URZ, URZ ;  /* 0x000000fffffff290 */ /* 0x000fe4000fffe0ff */
[----:B------:R-:W-:Y:S01]  /*8210*/  @P0 IADD3 R2, PT, PT, R74, R5, RZ ;  /* 0x000000054a020210 */ /* 0x000fe20007ffe0ff */
[----:B------:R-:W-:Y:S05]  /*8220*/  @P0 WARPSYNC.ALL ;  /* 0x0000000000000948 */ /* 0x000fea0003800000 */
[----:B------:R3:W4:Y:S04]  /*8230*/  @P0 LDSM.16.M88.4 R56, [R83+UR44+0x400] ;  /* 0x0004002c5338083b */ /* 0x0007280008000200 */
[----:B------:R3:W1:Y:S04]  /*8240*/  @P0 LDSM.16.M88.4 R52, [R0+0x400] ;  /* 0x000400000034083b */ /* 0x0006680000000200 */
[----:B------:R3:W1:Y:S04]  /*8250*/  @P0 LDSM.16.M88.4 R48, [R5+0x400] ;  /* 0x000400000530083b */ /* 0x0006680000000200 */
[----:B------:R3:W1:Y:S02]  /*8260*/  @P0 LDSM.16.M88.4 R44, [R2+0x400] ;  /* 0x00040000022c083b */ /* 0x0006640000000200 */
.L_x_130:
[----:B------:R-:W-:Y:S05]  /*8270*/  BSYNC B1 ;  /* 0x0000000000017941 */ /* 0x000fea0003800000 */
.L_x_129:
        /* <DEDUP_REMOVED lines=11> */
[----:B---3--:R-:W3:Y:S01]  /*8330*/  LDC.64 R2, c[0x4][R3] ;  /* 0x0100000003027b82 */ /* 0x008ee20000000a00 */
[----:B------:R-:W2:Y:S01]  /*8340*/  LDCU.64 UR4, c[0x4][0x10] ;  /* 0x01000200ff0477ac */ /* 0x000ea20008000a00 */
[----:B-1----:R-:W-:Y:S01]  /*8350*/  MOV R5, UR9 ;  /* 0x0000000900057c02 */ /* 0x002fe20008000f00 */
[----:B------:R-:W-:Y:S01]  /*8360*/  IMAD.U32 R4, RZ, RZ, UR8 ;  /* 0x00000008ff047e24 */ /* 0x000fe2000f8e00ff */
[----:B-----5:R-:W-:Y:S01]  /*8370*/  MOV R7, UR7 ;  /* 0x0000000700077c02 */ /* 0x020fe20008000f00 */
[----:B------:R-:W-:Y:S01]  /*8380*/  IMAD.U32 R6, RZ, RZ, UR6 ;  /* 0x00000006ff067e24 */ /* 0x000fe2000f8e00ff */
[----:B--2---:R-:W-:Y:S01]  /*8390*/  MOV R11, UR5 ;  /* 0x00000005000b7c02 */ /* 0x004fe20008000f00 */
[----:B------:R-:W-:Y:S02]  /*83a0*/  IMAD.U32 R10, RZ, RZ, UR4 ;  /* 0x00000004ff0a7e24 */ /* 0x000fe4000f8e00ff */
[----:B------:R-:W-:Y:S07]  /*83b0*/  LEPC R20, `(.L_x_134) ;  /* 0x000000001014794e */ /* 0x000fee0000000000 */
[----:B---34-:R-:W-:Y:S05]  /*83c0*/  CALL.ABS.NOINC R2 ;  /* 0x0000000002007343 */ /* 0x018fea0003c00000 */
.L_x_134:
[----:B------:R-:W-:Y:S01]  /*83d0*/  ISETP.NE.AND P0, PT, R76, RZ, PT ;  /* 0x000000ff4c00720c */ /* 0x000fe20003f05270 */
[----:B------:R-:W-:Y:S05]  /*83e0*/  WARPSYNC.ALL ;  /* 0x0000000000007948 */ /* 0x000fea0003800000 */
[----:B------:R-:W-:Y:S01]  /*83f0*/  R2UR UR4, R25 ;  /* 0x00000000190472ca */ /* 0x000fe200000e0000 */
[----:B------:R-:W1:Y:S01]  /*8400*/  S2UR UR5, SR_CgaCtaId ;  /* 0x00000000000579c3 */ /* 0x000e620000008800 */
[----:B---34-:R-:W-:Y:S01]  /*8410*/  LOP3.LUT R0, R56, 0xffffe000, RZ, 0xc0, !PT ;  /* 0xffffe00038007812 */ /* 0x018fe200078ec0ff */
[----:B------:R-:W-:Y:S01]  /*8420*/  BSSY.RECONVERGENT B0, `(.L_x_135) ;  /* 0x000005c000007945 */ /* 0x000fe20003800200 */
[----:B------:R-:W-:Y:S02]  /*8430*/  LOP3.LUT R2, R57, 0xffffe000, RZ, 0xc0, !PT ;  /* 0xffffe00039027812 */ /* 0x000fe400078ec0ff */
[----:B------:R-:W-:Y:S02]  /*8440*/  LOP3.LUT R3, R58, 0xffffe000, RZ, 0xc0, !PT ;  /* 0xffffe0003a037812 */ /* 0x000fe400078ec0ff */
[----:B------:R-:W-:Y:S02]  /*8450*/  LOP3.LUT R20, R59, 0xffffe000, RZ, 0xc0, !PT ;  /* 0xffffe0003b147812 */ /* 0x000fe400078ec0ff */
[----:B------:R-:W-:Y:S02]  /*8460*/  LOP3.LUT R21, R52, 0xffffe000, RZ, 0xc0, !PT ;  /* 0xffffe00034157812 */ /* 0x000fe400078ec0ff */
[----:B------:R-:W-:Y:S01]  /*8470*/  LOP3.LUT R26, R53, 0xffffe000, RZ, 0xc0, !PT ;  /* 0xffffe000351a7812 */ /* 0x000fe200078ec0ff */
[----:B------:R-:W3:Y:S01]  /*8480*/  LDTM.16dp128bit.x8 R4, tmem[UR4+0x60] ;  /* 0x00006004000479ee */ /* 0x000ee20008180000 */
[----:B------:R-:W-:Y:S01]  /*8490*/  R2UR UR4, R80 ;  /* 0x00000000500472ca */ /* 0x000fe200000e0000 */
[----:B------:R-:W-:Y:S01]  /*84a0*/  NOP ;  /* 0x0000000000007918 */ /* 0x000fe20000000000 */
[----:B--2---:R-:W-:Y:S02]  /*84b0*/  LOP3.LUT R29, R54, 0xffffe000, RZ, 0xc0, !PT ;  /* 0xffffe000361d7812 */ /* 0x004fe400078ec0ff */
[----:B------:R-:W-:Y:S02]  /*84c0*/  LOP3.LUT R28, R55, 0xffffe000, RZ, 0xc0, !PT ;  /* 0xffffe000371c7812 */ /* 0x000fe400078ec0ff */
[----:B------:R-:W-:Y:S02]  /*84d0*/  LOP3.LUT R31, R48, 0xffffe000, RZ, 0xc0, !PT ;  /* 0xffffe000301f7812 */ /* 0x000fe400078ec0ff */
[----:B------:R-:W-:Y:S02]  /*84e0*/  LOP3.LUT R30, R49, 0xffffe000, RZ, 0xc0, !PT ;  /* 0xffffe000311e7812 */ /* 0x000fe400078ec0ff */
[----:B------:R-:W-:Y:S02]  /*84f0*/  LOP3.LUT R33, R50, 0xffffe000, RZ, 0xc0, !PT ;  /* 0xffffe00032217812 */ /* 0x000fe400078ec0ff */
[----:B------:R-:W-:Y:S01]  /*8500*/  LOP3.LUT R32, R51, 0xffffe000, RZ, 0xc0, !PT ;  /* 0xffffe00033207812 */ /* 0x000fe200078ec0ff */
[----:B------:R-:W-:Y:S01]  /*8510*/  UIADD3 UR4, UPT, UPT, UR4, 0x110, URZ ;  /* 0x0000011004047890 */ /* 0x000fe2000fffe0ff */
[----:B------:R-:W-:Y:S02]  /*8520*/  LOP3.LUT R35, R44, 0xffffe000, RZ, 0xc0, !PT ;  /* 0xffffe0002c237812 */ /* 0x000fe400078ec0ff */
[----:B------:R-:W-:Y:S02]  /*8530*/  LOP3.LUT R34, R45, 0xffffe000, RZ, 0xc0, !PT ;  /* 0xffffe0002d227812 */ /* 0x000fe400078ec0ff */
[----:B------:R-:W-:Y:S02]  /*8540*/  LOP3.LUT R37, R46, 0xffffe000, RZ, 0xc0, !PT ;  /* 0xffffe0002e257812 */ /* 0x000fe400078ec0ff */
[----:B------:R-:W-:Y:S01]  /*8550*/  LOP3.LUT R36, R47, 0xffffe000, RZ, 0xc0, !PT ;  /* 0xffffe0002f247812 */ /* 0x000fe200078ec0ff */
[C---:B---3--:R-:W-:Y:S01]  /*8560*/  FMUL R4, R24.reuse, R4 ;  /* 0x0000000418047220 */ /* 0x048fe20000400000 */
[C---:B------:R-:W-:Y:S01]  /*8570*/  FMUL R5, R24.reuse, R5 ;  /* 0x0000000518057220 */ /* 0x040fe20000400000 */
[C---:B------:R-:W-:Y:S01]  /*8580*/  FMUL R6, R24.reuse, R6 ;  /* 0x0000000618067220 */ /* 0x040fe20000400000 */
[C---:B------:R-:W-:Y:S01]  /*8590*/  FMUL R7, R24.reuse, R7 ;  /* 0x0000000718077220 */ /* 0x040fe20000400000 */
[C---:B------:R-:W-:Y:S01]  /*85a0*/  FFMA R4, R27.reuse, R0, R4 ;  /* 0x000000001b047223 */ /* 0x040fe20000000004 */
[C---:B------:R-:W-:Y:S01]  /*85b0*/  FMUL R8, R24.reuse, R8 ;  /* 0x0000000818087220 */ /* 0x040fe20000400000 */
[C---:B------:R-:W-:Y:S01]  /*85c0*/  FFMA R5, R27.reuse, R2, R5 ;  /* 0x000000021b057223 */ /* 0x040fe20000000005 */
[C---:B------:R-:W-:Y:S01]  /*85d0*/  FMUL R9, R24.reuse, R9 ;  /* 0x0000000918097220 */ /* 0x040fe20000400000 */
[C---:B------:R-:W-:Y:S01]  /*85e0*/  FFMA R6, R27.reuse, R3, R6 ;  /* 0x000000031b067223 */ /* 0x040fe20000000006 */
[----:B------:R-:W-:Y:S01]  /*85f0*/  F2FP.TF32.F32.PACK_B R4, R4 ;  /* 0x00000004ff04723e */ /* 0x000fe200024050ff */
[C---:B------:R-:W-:Y:S01]  /*8600*/  FMUL R10, R24.reuse, R10 ;  /* 0x0000000a180a7220 */ /* 0x040fe20000400000 */
[----:B------:R-:W-:Y:S01]  /*8610*/  F2FP.TF32.F32.PACK_B R5, R5 ;  /* 0x00000005ff05723e */ /* 0x000fe200024050ff */
[C---:B------:R-:W-:Y:S01]  /*8620*/  FFMA R7, R27.reuse, R20, R7 ;  /* 0x000000141b077223 */ /* 0x040fe20000000007 */
[C---:B------:R-:W-:Y:S01]  /*8630*/  FMUL R11, R24.reuse, R11 ;  /* 0x0000000b180b7220 */ /* 0x040fe20000400000 */
[----:B-1----:R-:W-:Y:S01]  /*8640*/  UPRMT UR4, UR5, 0x654, UR4 ;  /* 0x0000065405047896 */ /* 0x002fe20008000004 */
[C---:B------:R-:W-:Y:S01]  /*8650*/  FFMA R8, R27.reuse, R21, R8 ;  /* 0x000000151b087223 */ /* 0x040fe20000000008 */
[C---:B------:R-:W-:Y:S01]  /*8660*/  FMUL R12, R24.reuse, R12 ;  /* 0x0000000c180c7220 */ /* 0x040fe20000400000 */
[C---:B------:R-:W-:Y:S01]  /*8670*/  FFMA R9, R27.reuse, R26, R9 ;  /* 0x0000001a1b097223 */ /* 0x040fe20000000009 */
[C---:B------:R-:W-:Y:S01]  /*8680*/  FMUL R13, R24.reuse, R13 ;  /* 0x0000000d180d7220 */ /* 0x040fe20000400000 */
[C---:B------:R-:W-:Y:S01]  /*8690*/  FFMA R10, R27.reuse, R29, R10 ;  /* 0x0000001d1b0a7223 */ /* 0x040fe2000000000a */
[C---:B------:R-:W-:Y:S01]  /*86a0*/  FMUL R14, R24.reuse, R14 ;  /* 0x0000000e180e7220 */ /* 0x040fe20000400000 */
[C---:B------:R-:W-:Y:S01]  /*86b0*/  FFMA R11, R27.reuse, R28, R11 ;  /* 0x0000001c1b0b7223 */ /* 0x040fe2000000000b */
[C---:B------:R-:W-:Y:S01]  /*86c0*/  FMUL R15, R24.reuse, R15 ;  /* 0x0000000f180f7220 */ /* 0x040fe20000400000 */
[----:B------:R-:W-:Y:S01]  /*86d0*/  F2FP.TF32.F32.PACK_B R6, R6 ;  /* 0x00000006ff06723e */ /* 0x000fe200024050ff */
[C---:B------:R-:W-:Y:S01]  /*86e0*/  FFMA R12, R27.reuse, R31, R12 ;  /* 0x0000001f1b0c7223 */ /* 0x040fe2000000000c */
[----:B------:R-:W-:Y:S01]  /*86f0*/  F2FP.TF32.F32.PACK_B R7, R7 ;  /* 0x00000007ff07723e */ /* 0x000fe200024050ff */
[C---:B------:R-:W-:Y:S01]  /*8700*/  FMUL R16, R24.reuse, R16 ;  /* 0x0000001018107220 */ /* 0x040fe20000400000 */
[C---:B------:R-:W-:Y:S01]  /*8710*/  FFMA R13, R27.reuse, R30, R13 ;  /* 0x0000001e1b0d7223 */ /* 0x040fe2000000000d */
[C---:B------:R-:W-:Y:S01]  /*8720*/  FMUL R17, R24.reuse, R17 ;  /* 0x0000001118117220 */ /* 0x040fe20000400000 */
[C---:B------:R-:W-:Y:S01]  /*8730*/  FFMA R14, R27.reuse, R33, R14 ;  /* 0x000000211b0e7223 */ /* 0x040fe2000000000e */
[C---:B------:R-:W-:Y:S01]  /*8740*/  FMUL R18, R24.reuse, R18 ;  /* 0x0000001218127220 */ /* 0x040fe20000400000 */
[C---:B------:R-:W-:Y:S01]  /*8750*/  FFMA R15, R27.reuse, R32, R15 ;  /* 0x000000201b0f7223 */ /* 0x040fe2000000000f */
[----:B------:R-:W-:Y:S01]  /*8760*/  FMUL R19, R24, R19 ;  /* 0x0000001318137220 */ /* 0x000fe20000400000 */
[----:B------:R-:W-:Y:S01]  /*8770*/  F2FP.TF32.F32.PACK_B R8, R8 ;  /* 0x00000008ff08723e */ /* 0x000fe200024050ff */
[C---:B------:R-:W-:Y:S01]  /*8780*/  FFMA R16, R27.reuse, R35, R16 ;  /* 0x000000231b107223 */ /* 0x040fe20000000010 */
[----:B------:R-:W-:Y:S01]  /*8790*/  F2FP.TF32.F32.PACK_B R9, R9 ;  /* 0x00000009ff09723e */ /* 0x000fe200024050ff */
[----:B------:R-:W-:Y:S01]  /*87a0*/  SYNCS.ARRIVE.TRANS64.RED.A1T0 RZ, [UR4], RZ ;  /* 0x000000ffffff79a7 */ /* 0x000fe20008100404 */
[----:B------:R1:W-:Y:S01]  /*87b0*/  STSM.16.M88.4 [R79+0x6400], R4 ;  /* 0x006400044f007844 */ /* 0x0003e20000000200 */
[----:B------:R-:W-:Y:S01]  /*87c0*/  F2FP.TF32.F32.PACK_B R10, R10 ;  /* 0x0000000aff0a723e */ /* 0x000fe200024050ff */
[C---:B------:R-:W-:Y:S01]  /*87d0*/  FFMA R17, R27.reuse, R34, R17 ;  /* 0x000000221b117223 */ /* 0x040fe20000000011 */
[----:B------:R-:W-:Y:S01]  /*87e0*/  F2FP.TF32.F32.PACK_B R11, R11 ;  /* 0x0000000bff0b723e */ /* 0x000fe200024050ff */
[C---:B------:R-:W-:Y:S01]  /*87f0*/  FFMA R18, R27.reuse, R37, R18 ;  /* 0x000000251b127223 */ /* 0x040fe20000000012 */
[----:B------:R-:W-:Y:S01]  /*8800*/  FFMA R19, R27, R36, R19 ;  /* 0x000000241b137223 */ /* 0x000fe20000000013 */
[----:B------:R-:W-:Y:S02]  /*8810*/  F2FP.TF32.F32.PACK_B R12, R12 ;  /* 0x0000000cff0c723e */ /* 0x000fe400024050ff */
[----:B------:R1:W-:Y:S01]  /*8820*/  STSM.16.M88.4 [R78+0x6400], R8 ;  /* 0x006400084e007844 */ /* 0x0003e20000000200 */
[----:B------:R-:W-:Y:S02]  /*8830*/  F2FP.TF32.F32.PACK_B R13, R13 ;  /* 0x0000000dff0d723e */ /* 0x000fe400024050ff */
[----:B------:R-:W-:Y:S02]  /*8840*/  F2FP.TF32.F32.PACK_B R14, R14 ;  /* 0x0000000eff0e723e */ /* 0x000fe400024050ff */
        /* <DEDUP_REMOVED lines=16> */
[----:B------:R-:W-:Y:S02]  /*8950*/  UIADD3 UR9, UPT, UPT, UR49, 0x60, URZ ;  /* 0x0000006031097890 */ /* 0x000fe4000fffe0ff */
[----:B------:R-:W-:Y:S01]  /*8960*/  UIADD3 UR8, UPT, UPT, UR44, 0x6400, URZ ;  /* 0x000064002c087890 */ /* 0x000fe2000fffe0ff */
[----:B------:R-:W-:Y:S01]  /*8970*/  UMOV UR10, UR50 ;  /* 0x00000032000a7c82 */ /* 0x000fe20008000000 */
[----:B------:R-:W-:Y:S01]  /*8980*/  UMOV UR11, UR36 ;  /* 0x00000024000b7c82 */ /* 0x000fe20008000000 */
[----:B--2---:R-:W-:Y:S04]  /*8990*/  UIADD3 UR4, UP0, UPT, UR6, 0x680, URZ ;  /* 0x0000068006047890 */ /* 0x004fe8000ff1e0ff */
[----:B------:R-:W-:Y:S09]  /*89a0*/  UIADD3.X UR5, UPT, UPT, URZ, UR7, URZ, UP0, !UPT ;  /* 0x00000007ff057290 */ /* 0x000ff200087fe4ff */
[----:B------:R2:W-:Y:S01]  /*89b0*/  UTMASTG.3D [UR8], [UR4] ;  /* 0x00000008040073b5 */ /* 0x0005e20008010000 */
[----:B------:R0:W-:Y:S01]  /*89c0*/  UTMACMDFLUSH ;  /* 0x00000000000079b7 */ /* 0x0001e20000000000 */
[----:B--2---:R-:W-:Y:S04]  /*89d0*/  DEPBAR.LE SB0, 0x1 ;  /* 0x000080400000791a */ /* 0x004fe80000000000 */
.L_x_136:
[----:B------:R-:W-:Y:S05]  /*89e0*/  BSYNC.RECONVERGENT B0 ;  /* 0x0000000000007941 */ /* 0x000fea0003800200 */
.L_x_135:
[----:B------:R-:W-:Y:S01]  /*89f0*/  BAR.SYNC.DEFER_BLOCKING 0x1, 0x80 ;  /* 0x0042000000007b1d */ /* 0x000fe20000010000 */
[----:B------:R-:W-:Y:S01]  /*8a00*/  UISETP.NE.AND UP0, UPT, UR47, -0x4, UPT ;  /* 0xfffffffc2f00788c */ /* 0x000fe2000bf05270 */
[----:B------:R-:W-:Y:S08]  /*8a10*/  IADD3 R0, PT, PT, R22, 0x1, RZ ;  /* 0x0000000116007810 */ /* 0x000ff00007ffe0ff */
[----:B------:R-:W-:Y:S05]  /*8a20*/  BRA.U !UP0, `(.L_x_137) ;  /* 0x0000000108247547 */ /* 0x000fea000b800000 */
[----:B------:R-:W-:Y:S01]  /*8a30*/  ISETP.NE.AND P0, PT, R77, RZ, PT ;  /* 0x000000ff4d00720c */ /* 0x000fe20003f05270 */
[----:B------:R-:W-:Y:S01]  /*8a40*/  IMAD.U32 R2, RZ, RZ, UR46 ;  /* 0x0000002eff027e24 */ /* 0x000fe2000f8e00ff */
[----:B------:R-:W-:Y:S04]  /*8a50*/  UIADD3 UR4, UPT, UPT, UR46, 0x1, URZ ;  /* 0x000000012e047890 */ /* 0x000fe8000fffe0ff */
[----:B------:R-:W-:Y:S04]  /*8a60*/  UISETP.NE.AND UP0, UPT, UR4, 0x4, UPT ;  /* 0x000000040400788c */ /* 0x000fe8000bf05270 */
[----:B------:R-:W-:Y:S03]  /*8a70*/  USEL UR46, UR4, URZ, UP0 ;  /* 0x000000ff042e7287 */ /* 0x000fe60008000000 */
[----:B------:R-:W-:Y:S05]  /*8a80*/  @P0 LEA R2, R2, UR44, 0x3 ;  /* 0x0000002c02020c11 */ /* 0x000fea000f8e18ff */
[----:B------:R-:W-:Y:S05]  /*8a90*/  @P0 VIADD R2, R2, 0xa0 ;  /* 0x000000a002020836 */ /* 0x000fea0000000000 */
[----:B------:R-:W-:Y:S04]  /*8aa0*/  @P0 PRMT R2, R87, 0x654, R2 ;  /* 0x0000065457020816 */ /* 0x000fe80000000002 */
[----:B------:R2:W-:Y:S03]  /*8ab0*/  @P0 SYNCS.ARRIVE.TRANS64.RED.A1T0 RZ, [R2+URZ], RZ ;  /* 0x000000ff02ff09a7 */ /* 0x0005e600081004ff */
.L_x_137:
[----:B------:R-:W-:Y:S01]  /*8ac0*/  R2UR UR5, R65 ;  /* 0x00000000410572ca */ /* 0x000fe200000e0000 */
[----:B------:R-:W-:Y:S01]  /*8ad0*/  UISETP.NE.AND UP0, UPT, UR61, URZ, UPT ;  /* 0x000000ff3d00728c */ /* 0x000fe2000bf05270 */
[----:B------:R-:W-:Y:S01]  /*8ae0*/  R2UR UR4, R66 ;  /* 0x00000000420472ca */ /* 0x000fe200000e0000 */
[----:B------:R-:W-:Y:S01]  /*8af0*/  UIADD3 UR47, UPT, UPT, UR47, 0x4, URZ ;  /* 0x000000042f2f7890 */ /* 0x000fe2000fffe0ff */
[----:B------:R-:W-:Y:S01]  /*8b00*/  ISETP.NE.AND P0, PT, R70, 0x2, PT ;  /* 0x000000024600780c */ /* 0x000fe20003f05270 */
[----:B------:R-:W-:Y:S01]  /*8b10*/  UMOV UR36, UR60 ;  /* 0x0000003c00247c82 */ /* 0x000fe20008000000 */
[----:B------:R-:W-:Y:S02]  /*8b20*/  ISETP.NE.AND P1, PT, R0, 0x4, PT ;  /* 0x000000040000780c */ /* 0x000fe40003f25270 */
[----:B--2---:R-:W-:Y:S02]  /*8b30*/  SEL R2, RZ, 0x1, P0 ;  /* 0x00000001ff027807 */ /* 0x004fe40000000000 */
[----:B------:R-:W-:Y:S02]  /*8b40*/  SEL R3, RZ, 0x1, P1 ;  /* 0x00000001ff037807 */ /* 0x000fe40000800000 */
[----:B------:R-:W-:Y:S01]  /*8b50*/  LOP3.LUT R71, R71, R2, RZ, 0x3c, !PT ;  /* 0x0000000247477212 */ /* 0x000fe200078e3cff */
[----:B------:R-:W-:Y:S01]  /*8b60*/  UIADD3 UR20, UPT, UPT, UR37, UR5, URZ ;  /* 0x0000000525147290 */ /* 0x000fe2000fffe0ff */
[----:B------:R-:W-:Y:S01]  /*8b70*/  LOP3.LUT R72, R72, R3, RZ, 0x3c, !PT ;  /* 0x0000000348487212 */ /* 0x000fe200078e3cff */
[----:B------:R-:W-:Y:S01]  /*8b80*/  UIADD3 UR16, UPT, UPT, UR38, UR4, URZ ;  /* 0x0000000426107290 */ /* 0x000fe2000fffe0ff */
[----:B------:R-:W-:Y:S02]  /*8b90*/  SEL R70, R70, RZ, P0 ;  /* 0x000000ff46467207 */ /* 0x000fe40000000000 */
[----:B------:R-:W-:Y:S01]  /*8ba0*/  SEL R22, R0, RZ, P1 ;  /* 0x000000ff00167207 */ /* 0x000fe20000800000 */
[----:B------:R-:W-:Y:S08]  /*8bb0*/  BRA.U UP0, `(.L_x_138) ;  /* 0xffffffc9009c7547 */ /* 0x000ff0000b83ffff */
[----:B------:R-:W-:-:S13]  /*8bc0*/  R2UR UR4, R67 ;  /* 0x00000000430472ca */ /* 0x000fda00000e0000 */
[----:B------:R-:W-:-:S09]  /*8bd0*/  UISETP.NE.AND UP0, UPT, UR4, URZ, UPT ;  /* 0x000000ff0400728c */ /* 0x000fd2000bf05270 */
[----:B------:R-:W-:Y:S05]  /*8be0*/  BRA.U !UP0, `(.L_x_139) ;  /* 0x0000000108487547 */ /* 0x000fea000b800000 */
[----:B------:R-:W2:Y:S02]  /*8bf0*/  LDCU.64 UR4, c[0x0][0x890] ;  /* 0x00011200ff0477ac */ /* 0x000ea40008000a00 */
[----:B--2---:R-:W-:-:S04]  /*8c00*/  UISETP.NE.U32.AND UP0, UPT, UR4, URZ, UPT ;  /* 0x000000ff0400728c */ /* 0x004fc8000bf05070 */
[----:B------:R-:W-:-:S09]  /*8c10*/  UISETP.NE.AND.EX UP0, UPT, UR5, URZ, UPT, UP0 ;  /* 0x000000ff0500728c */ /* 0x000fd2000bf05300 */
[----:B------:R-:W-:Y:S05]  /*8c20*/  BRA.U UP0, `(.L_x_140) ;  /* 0x00000001000c7547 */ /* 0x000fea000b800000 */
[----:B------:R-:W-:-:S13]  /*8c30*/  FSETP.NEU.AND P0, PT, R27, RZ, PT ;  /* 0x000000ff1b00720b */ /* 0x000fda0003f0d000 */
[----:B------:R-:W-:Y:S05]  /*8c40*/  @!P0 EXIT ;  /* 0x000000000000894d */ /* 0x000fea0003800000 */
[----:B------:R-:W-:Y:S05]  /*8c50*/  BRA `(.L_x_139) ;  /* 0x00000000002c7947 */ /* 0x000fea0003800000 */
.L_x_140:
[----:B------:R-:W-:Y:S01]  /*8c60*/  ISETP.NE.AND P0, PT, R69, RZ, PT ;  /* 0x000000ff4500720c */ /* 0x000fe20003f05270 */
[----:B------:R-:W-:-:S12]  /*8c70*/  BSSY.RECONVERGENT B0, `(.L_x_139) ;  /* 0x0000009000007945 */ /* 0x000fd80003800200 */
[----:B------:R-:W-:Y:S05]  /*8c80*/  @P0 BRA `(.L_x_141) ;  /* 0x0000000000140947 */ /* 0x000fea0003800000 */
[----:B------:R-:W2:Y:S02]  /*8c90*/  LDCU.64 UR4, c[0x0][0x888] ;  /* 0x00011100ff0477ac */ /* 0x000ea40008000a00 */
[----:B--2---:R-:W-:-:S04]  /*8ca0*/  ISETP.NE.U32.AND P0, PT, RZ, UR4, PT ;  /* 0x00000004ff007c0c */ /* 0x004fc8000bf05070 */
[----:B------:R-:W-:-:S13]  /*8cb0*/  ISETP.NE.AND.EX P0, PT, RZ, UR5, PT, P0 ;  /* 0x00000005ff007c0c */ /* 0x000fda000bf05300 */
[----:B------:R-:W-:Y:S05]  /*8cc0*/  @!P0 EXIT ;  /* 0x000000000000894d */ /* 0x000fea0003800000 */
[----:B------:R-:W-:Y:S05]  /*8cd0*/  BRA `(.L_x_142) ;  /* 0x0000000000087947 */ /* 0x000fea0003800000 */
.L_x_141:
[----:B------:R-:W-:-:S13]  /*8ce0*/  FSETP.NEU.AND P0, PT, R27, RZ, PT ;  /* 0x000000ff1b00720b */ /* 0x000fda0003f0d000 */
[----:B------:R-:W-:Y:S05]  /*8cf0*/  @!P0 EXIT ;  /* 0x000000000000894d */ /* 0x000fea0003800000 */
.L_x_142:
[----:B------:R-:W-:Y:S05]  /*8d00*/  BSYNC.RECONVERGENT B0 ;  /* 0x0000000000007941 */ /* 0x000fea0003800200 */
.L_x_139:
[----:B------:R-:W2:Y:S01]  /*8d10*/  S2UR UR5, SR_CgaCtaId ;  /* 0x00000000000579c3 */ /* 0x000ea20000008800 */
[----:B------:R-:W-:Y:S01]  /*8d20*/  ULEA UR4, UR46, UR44, 0x3 ;  /* 0x0000002c2e047291 */ /* 0x000fe2000f8e18ff */
[----:B------:R-:W-:-:S04]  /*8d30*/  DEPBAR.LE SB0, 0x0 ;  /* 0x000080000000791a */ /* 0x000fc80000000000 */
[----:B------:R-:W-:-:S04]  /*8d40*/  UIADD3 UR4, UPT, UPT, UR4, 0xa0, URZ ;  /* 0x000000a004047890 */ /* 0x000fc8000fffe0ff */
[----:B--2---:R-:W-:-:S09]  /*8d50*/  UPRMT UR4, UR5, 0x654, UR4 ;  /* 0x0000065405047896 */ /* 0x004fd20008000004 */
[----:B------:R-:W-:Y:S01]  /*8d60*/  SYNCS.ARRIVE.TRANS64.RED.A1T0 RZ, [UR4], RZ ;  /* 0x000000ffffff79a7 */ /* 0x000fe20008100404 */
[----:B------:R-:W-:Y:S05]  /*8d70*/  EXIT ;  /* 0x000000000000794d */ /* 0x000fea0003800000 */
.L_x_25:
[----:B--2---:R2:W3:Y:S02]  /*8d80*/  SYNCS.PHASECHK.TRANS64.TRYWAIT P0, [R0+URZ+0x140], R3 ;  /* 0x00014003000075a7 */ /* 0x0044e400080011ff */
[----:B---3--:R-:W-:Y:S05]  /*8d90*/  @!P0 NANOSLEEP.SYNCS 0x989680 ;  /* 0x009896800000895d */ /* 0x008fea0003900000 */
[----:B------:R-:W3:Y:S02]  /*8da0*/  @!P0 SYNCS.PHASECHK.TRANS64 P0, [R0+URZ+0x140], R3 ;  /* 0x00014003000085a7 */ /* 0x000ee400080010ff */
[----:B---3--:R-:W-:Y:S05]  /*8db0*/  @!P0 BRA `(.L_x_25) ;  /* 0xfffffffc00f08947 */ /* 0x008fea000383ffff */
[----:B------:R-:W-:Y:S05]  /*8dc0*/  BRA `(.L_x_143) ;  /* 0xffffff8c00147947 */ /* 0x000fea000383ffff */
.L_x_28:
[----:B--2---:R-:W-:-:S07]  /*8dd0*/  MOV R0, UR33 ;  /* 0x0000002100007c02 */ /* 0x004fce0008000f00 */
.L_x_144:
[----:B--2---:R2:W3:Y:S02]  /*8de0*/  SYNCS.PHASECHK.TRANS64.TRYWAIT P0, [R0+URZ+0x40], R3 ;  /* 0x00004003000075a7 */ /* 0x0044e400080011ff */
[----:B---3--:R-:W-:Y:S05]  /*8df0*/  @!P0 NANOSLEEP.SYNCS 0x989680 ;  /* 0x009896800000895d */ /* 0x008fea0003900000 */
[----:B------:R-:W3:Y:S02]  /*8e00*/  @!P0 SYNCS.PHASECHK.TRANS64 P0, [R0+URZ+0x40], R3 ;  /* 0x00004003000085a7 */ /* 0x000ee400080010ff */
[----:B---3--:R-:W-:Y:S05]  /*8e10*/  @!P0 BRA `(.L_x_144) ;  /* 0xfffffffc00f08947 */ /* 0x008fea000383ffff */
[----:B------:R-:W-:Y:S05]  /*8e20*/  BRA `(.L_x_27) ;  /* 0xffffff8c00547947 */ /* 0x000fea000383ffff */
.L_x_35:
[----:B-1----:R-:W-:-:S07]  /*8e30*/  MOV R0, UR17 ;  /* 0x0000001100007c02 */ /* 0x002fce0008000f00 */
.L_x_145:
[----:B-1----:R1:W2:Y:S02]  /*8e40*/  SYNCS.PHASECHK.TRANS64.TRYWAIT P0, [R0+URZ+0x40], R3 ;  /* 0x00004003000075a7 */ /* 0x0022a400080011ff */
[----:B--2---:R-:W-:Y:S05]  /*8e50*/  @!P0 NANOSLEEP.SYNCS 0x989680 ;  /* 0x009896800000895d */ /* 0x004fea0003900000 */
[----:B------:R-:W2:Y:S02]  /*8e60*/  @!P0 SYNCS.PHASECHK.TRANS64 P0, [R0+URZ+0x40], R3 ;  /* 0x00004003000085a7 */ /* 0x000ea400080010ff */
[----:B--2---:R-:W-:Y:S05]  /*8e70*/  @!P0 BRA `(.L_x_145) ;  /* 0xfffffffc00f08947 */ /* 0x004fea000383ffff */
[----:B------:R-:W-:Y:S05]  /*8e80*/  BRA `(.L_x_34) ;  /* 0xffffff9000147947 */ /* 0x000fea000383ffff */
.L_x_40:
[----:B-1----:R1:W2:Y:S02]  /*8e90*/  SYNCS.PHASECHK.TRANS64.TRYWAIT P0, [R3+URZ+0xd0], R0 ;  /* 0x0000d000030075a7 */ /* 0x0022a400080011ff */
[----:B--2---:R-:W-:Y:S05]  /*8ea0*/  @!P0 NANOSLEEP.SYNCS 0x989680 ;  /* 0x009896800000895d */ /* 0x004fea0003900000 */
[----:B------:R-:W2:Y:S02]  /*8eb0*/  @!P0 SYNCS.PHASECHK.TRANS64 P0, [R3+URZ+0xd0], R0 ;  /* 0x0000d000030085a7 */ /* 0x000ea400080010ff */
[----:B--2---:R-:W-:Y:S05]  /*8ec0*/  @!P0 BRA `(.L_x_40) ;  /* 0xfffffffc00f08947 */ /* 0x004fea000383ffff */
[----:B------:R-:W-:Y:S05]  /*8ed0*/  BRA `(.L_x_146) ;  /* 0xffffff9000b47947 */ /* 0x000fea000383ffff */
.L_x_44:
[----:B-1----:R-:W-:-:S07]  /*8ee0*/  MOV R0, UR4 ;  /* 0x0000000400007c02 */ /* 0x002fce0008000f00 */
.L_x_147:
[----:B-1----:R1:W2:Y:S02]  /*8ef0*/  SYNCS.PHASECHK.TRANS64.TRYWAIT P0, [R0+URZ], R3 ;  /* 0x00000003000075a7 */ /* 0x0022a400080011ff */
[----:B--2---:R-:W-:Y:S05]  /*8f00*/  @!P0 NANOSLEEP.SYNCS 0x989680 ;  /* 0x009896800000895d */ /* 0x004fea0003900000 */
[----:B------:R-:W2:Y:S02]  /*8f10*/  @!P0 SYNCS.PHASECHK.TRANS64 P0, [R0+URZ], R3 ;  /* 0x00000003000085a7 */ /* 0x000ea400080010ff */
[----:B--2---:R-:W-:Y:S05]  /*8f20*/  @!P0 BRA `(.L_x_147) ;  /* 0xfffffffc00f08947 */ /* 0x004fea000383ffff */
[----:B------:R-:W-:Y:S05]  /*8f30*/  BRA `(.L_x_148) ;  /* 0xffffff9800607947 */ /* 0x000fea000383ffff */
.L_x_45:
[----:B------:R-:W-:-:S07]  /*8f40*/  MOV R0, UR5 ;  /* 0x0000000500007c02 */ /* 0x000fce0008000f00 */
.L_x_149:
[----:B-1----:R1:W2:Y:S02]  /*8f50*/  SYNCS.PHASECHK.TRANS64.TRYWAIT P0, [R0+URZ], R3 ;  /* 0x00000003000075a7 */ /* 0x0022a400080011ff */
[----:B--2---:R-:W-:Y:S05]  /*8f60*/  @!P0 NANOSLEEP.SYNCS 0x989680 ;  /* 0x009896800000895d */ /* 0x004fea0003900000 */
[----:B------:R-:W2:Y:S02]  /*8f70*/  @!P0 SYNCS.PHASECHK.TRANS64 P0, [R0+URZ], R3 ;  /* 0x00000003000085a7 */ /* 0x000ea400080010ff */
[----:B--2---:R-:W-:Y:S05]  /*8f80*/  @!P0 BRA `(.L_x_149) ;  /* 0xfffffffc00f08947 */ /* 0x004fea000383ffff */
[----:B------:R-:W-:Y:S05]  /*8f90*/  BRA `(.L_x_150) ;  /* 0xffffff98006c7947 */ /* 0x000fea000383ffff */
.L_x_46:
[----:B------:R-:W-:-:S07]  /*8fa0*/  MOV R0, UR5 ;  /* 0x0000000500007c02 */ /* 0x000fce0008000f00 */
.L_x_151:
[----:B-1----:R1:W2:Y:S02]  /*8fb0*/  SYNCS.PHASECHK.TRANS64.TRYWAIT P0, [R0+URZ], R3 ;  /* 0x00000003000075a7 */ /* 0x0022a400080011ff */
[----:B--2---:R-:W-:Y:S05]  /*8fc0*/  @!P0 NANOSLEEP.SYNCS 0x989680 ;  /* 0x009896800000895d */ /* 0x004fea0003900000 */
[----:B------:R-:W2:Y:S02]  /*8fd0*/  @!P0 SYNCS.PHASECHK.TRANS64 P0, [R0+URZ], R3 ;  /* 0x00000003000085a7 */ /* 0x000ea400080010ff */
[----:B--2---:R-:W-:Y:S05]  /*8fe0*/  @!P0 BRA `(.L_x_151) ;  /* 0xfffffffc00f08947 */ /* 0x004fea000383ffff */
[----:B------:R-:W-:Y:S05]  /*8ff0*/  BRA `(.L_x_152) ;  /* 0xffffff9800787947 */ /* 0x000fea000383ffff */
.L_x_47:
[----:B------:R-:W-:-:S07]  /*9000*/  MOV R0, UR5 ;  /* 0x0000000500007c02 */ /* 0x000fce0008000f00 */
.L_x_153:
[----:B-1----:R1:W2:Y:S02]  /*9010*/  SYNCS.PHASECHK.TRANS64.TRYWAIT P0, [R0+URZ], R3 ;  /* 0x00000003000075a7 */ /* 0x0022a400080011ff */
[----:B--2---:R-:W-:Y:S05]  /*9020*/  @!P0 NANOSLEEP.SYNCS 0x989680 ;  /* 0x009896800000895d */ /* 0x004fea0003900000 */
[----:B------:R-:W2:Y:S02]  /*9030*/  @!P0 SYNCS.PHASECHK.TRANS64 P0, [R0+URZ], R3 ;  /* 0x00000003000085a7 */ /* 0x000ea400080010ff */
[----:B--2---:R-:W-:Y:S05]  /*9040*/  @!P0 BRA `(.L_x_153) ;  /* 0xfffffffc00f08947 */ /* 0x004fea000383ffff */
[----:B------:R-:W-:Y:S05]  /*9050*/  BRA `(.L_x_154) ;  /* 0xffffff9800847947 */ /* 0x000fea000383ffff */
.L_x_48:
[----:B------:R-:W-:-:S07]  /*9060*/  MOV R0, UR5 ;  /* 0x0000000500007c02 */ /* 0x000fce0008000f00 */
.L_x_155:
[----:B-1----:R1:W2:Y:S02]  /*9070*/  SYNCS.PHASECHK.TRANS64.TRYWAIT P0, [R0+URZ], R3 ;  /* 0x00000003000075a7 */ /* 0x0022a400080011ff */
[----:B--2---:R-:W-:Y:S05]  /*9080*/  @!P0 NANOSLEEP.SYNCS 0x989680 ;  /* 0x009896800000895d */ /* 0x004fea0003900000 */
[----:B------:R-:W2:Y:S02]  /*9090*/  @!P0 SYNCS.PHASECHK.TRANS64 P0, [R0+URZ], R3 ;  /* 0x00000003000085a7 */ /* 0x000ea400080010ff */
[----:B--2---:R-:W-:Y:S05]  /*90a0*/  @!P0 BRA `(.L_x_155) ;  /* 0xfffffffc00f08947 */ /* 0x004fea000383ffff */
[----:B------:R-:W-:Y:S05]  /*90b0*/  BRA `(.L_x_156) ;  /* 0xffffff9800907947 */ /* 0x000fea000383ffff */
.L_x_49:
[----:B------:R-:W-:-:S07]  /*90c0*/  MOV R0, UR5 ;  /* 0x0000000500007c02 */ /* 0x000fce0008000f00 */
.L_x_157:
[----:B-1----:R1:W2:Y:S02]  /*90d0*/  SYNCS.PHASECHK.TRANS64.TRYWAIT P0, [R0+URZ], R3 ;  /* 0x00000003000075a7 */ /* 0x0022a400080011ff */
[----:B--2---:R-:W-:Y:S05]  /*90e0*/  @!P0 NANOSLEEP.SYNCS 0x989680 ;  /* 0x009896800000895d */ /* 0x004fea0003900000 */
[----:B------:R-:W2:Y:S02]  /*90f0*/  @!P0 SYNCS.PHASECHK.TRANS64 P0, [R0+URZ], R3 ;  /* 0x00000003000085a7 */ /* 0x000ea400080010ff */
[----:B--2---:R-:W-:Y:S05]  /*9100*/  @!P0 BRA `(.L_x_157) ;  /* 0xfffffffc00f08947 */ /* 0x004fea000383ffff */
[----:B------:R-:W-:Y:S05]  /*9110*/  BRA `(.L_x_158) ;  /* 0xffffff98009c7947 */ /* 0x000fea000383ffff */
.L_x_50:
[----:B------:R-:W-:-:S07]  /*9120*/  MOV R0, UR5 ;  /* 0x0000000500007c02 */ /* 0x000fce0008000f00 */
.L_x_159:
[----:B-1----:R1:W2:Y:S02]  /*9130*/  SYNCS.PHASECHK.TRANS64.TRYWAIT P0, [R0+URZ], R3 ;  /* 0x00000003000075a7 */ /* 0x0022a400080011ff */
[----:B--2---:R-:W-:Y:S05]  /*9140*/  @!P0 NANOSLEEP.SYNCS 0x989680 ;  /* 0x009896800000895d */ /* 0x004fea0003900000 */
[----:B------:R-:W2:Y:S02]  /*9150*/  @!P0 SYNCS.PHASECHK.TRANS64 P0, [R0+URZ], R3 ;  /* 0x00000003000085a7 */ /* 0x000ea400080010ff */
[----:B--2---:R-:W-:Y:S05]  /*9160*/  @!P0 BRA `(.L_x_159) ;  /* 0xfffffffc00f08947 */ /* 0x004fea000383ffff */
[----:B------:R-:W-:Y:S05]  /*9170*/  BRA `(.L_x_160) ;  /* 0xffffff9800a87947 */ /* 0x000fea000383ffff */
.L_x_53:
[----:B-1----:R1:W2:Y:S02]  /*9180*/  SYNCS.PHASECHK.TRANS64.TRYWAIT P0, [R2+URZ+0x130], R5 ;  /* 0x00013005020075a7 */ /* 0x0022a400080011ff */
[----:B--2---:R-:W-:Y:S05]  /*9190*/  @!P0 NANOSLEEP.SYNCS 0x989680 ;  /* 0x009896800000895d */ /* 0x004fea0003900000 */
[----:B------:R-:W2:Y:S02]  /*91a0*/  @!P0 SYNCS.PHASECHK.TRANS64 P0, [R2+URZ+0x130], R5 ;  /* 0x00013005020085a7 */ /* 0x000ea400080010ff */
[----:B--2---:R-:W-:Y:S05]  /*91b0*/  @!P0 BRA `(.L_x_53) ;  /* 0xfffffffc00f08947 */ /* 0x004fea000383ffff */
[----:B------:R-:W-:Y:S05]  /*91c0*/  BRA `(.L_x_161) ;  /* 0xffffff9c000c7947 */ /* 0x000fea000383ffff */
.L_x_54:
[----:B------:R-:W-:-:S07]  /*91d0*/  MOV R2, UR4 ;  /* 0x0000000400027c02 */ /* 0x000fce0008000f00 */
.L_x_162:
[----:B-1----:R1:W2:Y:S02]  /*91e0*/  SYNCS.PHASECHK.TRANS64.TRYWAIT P0, [R2+URZ+0xe0], R5 ;  /* 0x0000e005020075a7 */ /* 0x0022a400080011ff */
[----:B--2---:R-:W-:Y:S05]  /*91f0*/  @!P0 NANOSLEEP.SYNCS 0x989680 ;  /* 0x009896800000895d */ /* 0x004fea0003900000 */
[----:B------:R-:W2:Y:S02]  /*9200*/  @!P0 SYNCS.PHASECHK.TRANS64 P0, [R2+URZ+0xe0], R5 ;  /* 0x0000e005020085a7 */ /* 0x000ea400080010ff */
[----:B--2---:R-:W-:Y:S05]  /*9210*/  @!P0 BRA `(.L_x_162) ;  /* 0xfffffffc00f08947 */ /* 0x004fea000383ffff */
[----:B------:R-:W-:Y:S05]  /*9220*/  BRA `(.L_x_163) ;  /* 0xffffff9c001c7947 */ /* 0x000fea000383ffff */
.L_x_55:
[----:B-1----:R1:W2:Y:S02]  /*9230*/  SYNCS.PHASECHK.TRANS64.TRYWAIT P1, [R2+URZ+0xd0], R5 ;  /* 0x0000d005020075a7 */ /* 0x0022a400080211ff */
[----:B--2---:R-:W-:Y:S05]  /*9240*/  @!P1 NANOSLEEP.SYNCS 0x989680 ;  /* 0x009896800000995d */ /* 0x004fea0003900000 */
[----:B------:R-:W2:Y:S02]  /*9250*/  @!P1 SYNCS.PHASECHK.TRANS64 P1, [R2+URZ+0xd0], R5 ;  /* 0x0000d005020095a7 */ /* 0x000ea400080210ff */
[----:B--2---:R-:W-:Y:S05]  /*9260*/  @!P1 BRA `(.L_x_55) ;  /* 0xfffffffc00f09947 */ /* 0x004fea000383ffff */
[----:B------:R-:W-:Y:S05]  /*9270*/  BRA `(.L_x_164) ;  /* 0xffffff9c004c7947 */ /* 0x000fea000383ffff */
.L_x_58:
[----:B------:R-:W-:-:S07]  /*9280*/  MOV R0, UR4 ;  /* 0x0000000400007c02 */ /* 0x000fce0008000f00 */
.L_x_165:
[----:B-1----:R1:W2:Y:S02]  /*9290*/  SYNCS.PHASECHK.TRANS64.TRYWAIT P0, [R0+URZ+0xe0], R3 ;  /* 0x0000e003000075a7 */ /* 0x0022a400080011ff */
[----:B--2---:R-:W-:Y:S05]  /*92a0*/  @!P0 NANOSLEEP.SYNCS 0x989680 ;  /* 0x009896800000895d */ /* 0x004fea0003900000 */
[----:B------:R-:W2:Y:S02]  /*92b0*/  @!P0 SYNCS.PHASECHK.TRANS64 P0, [R0+URZ+0xe0], R3 ;  /* 0x0000e003000085a7 */ /* 0x000ea400080010ff */
[----:B--2---:R-:W-:Y:S05]  /*92c0*/  @!P0 BRA `(.L_x_165) ;  /* 0xfffffffc00f08947 */ /* 0x004fea000383ffff */
[----:B------:R-:W-:Y:S05]  /*92d0*/  BRA `(.L_x_57) ;  /* 0xffffff9c00a07947 */ /* 0x000fea000383ffff */
.L_x_65:
[----:B-1----:R1:W2:Y:S02]  /*92e0*/  SYNCS.PHASECHK.TRANS64.TRYWAIT P1, [R0+URZ+0xd0], R5 ;  /* 0x0000d005000075a7 */ /* 0x0022a400080211ff */
[----:B--2---:R-:W-:Y:S05]  /*92f0*/  @!P1 NANOSLEEP.SYNCS 0x989680 ;  /* 0x009896800000995d */ /* 0x004fea0003900000 */
[----:B------:R-:W2:Y:S02]  /*9300*/  @!P1 SYNCS.PHASECHK.TRANS64 P1, [R0+URZ+0xd0], R5 ;  /* 0x0000d005000095a7 */ /* 0x000ea400080210ff */
[----:B--2---:R-:W-:Y:S05]  /*9310*/  @!P1 BRA `(.L_x_65) ;  /* 0xfffffffc00f09947 */ /* 0x004fea000383ffff */
[----:B------:R-:W-:Y:S05]  /*9320*/  BRA `(.L_x_166) ;  /* 0xffffffa400187947 */ /* 0x000fea000383ffff */
.L_x_66:
[----:B------:R-:W-:-:S07]  /*9330*/  MOV R3, UR31 ;  /* 0x0000001f00037c02 */ /* 0x000fce0008000f00 */
.L_x_167:
[----:B-1----:R1:W2:Y:S02]  /*9340*/  SYNCS.PHASECHK.TRANS64.TRYWAIT P0, [R3+URZ+0x110], R0 ;  /* 0x00011000030075a7 */ /* 0x0022a400080011ff */
[----:B--2---:R-:W-:Y:S05]  /*9350*/  @!P0 NANOSLEEP.SYNCS 0x989680 ;  /* 0x009896800000895d */ /* 0x004fea0003900000 */
[----:B------:R-:W2:Y:S02]  /*9360*/  @!P0 SYNCS.PHASECHK.TRANS64 P0, [R3+URZ+0x110], R0 ;  /* 0x00011000030085a7 */ /* 0x000ea400080010ff */
[----:B--2---:R-:W-:Y:S05]  /*9370*/  @!P0 BRA `(.L_x_167) ;  /* 0xfffffffc00f08947 */ /* 0x004fea000383ffff */
[----:B------:R-:W-:Y:S05]  /*9380*/  BRA `(.L_x_168) ;  /* 0xffffffa400687947 */ /* 0x000fea000383ffff */
.L_x_69:
[----:B------:R-:W-:Y:S07]  /*9390*/  MOV R0, UR5 ;  /* 0x0000000500007c02 */ /* 0x000fee0008000f00 */
.L_x_169:
[----:B-1----:R1:W2:Y:S02]  /*93a0*/  SYNCS.PHASECHK.TRANS64.TRYWAIT P0, [R0+URZ], R3 ;  /* 0x00000003000075a7 */ /* 0x0022a400080011ff */
[----:B--2---:R-:W-:Y:S05]  /*93b0*/  @!P0 NANOSLEEP.SYNCS 0x989680 ;  /* 0x009896800000895d */ /* 0x004fea0003900000 */
[----:B------:R-:W2:Y:S02]  /*93c0*/  @!P0 SYNCS.PHASECHK.TRANS64 P0, [R0+URZ], R3 ;  /* 0x00000003000085a7 */ /* 0x000ea400080010ff */
[----:B--2---:R-:W-:Y:S05]  /*93d0*/  @!P0 BRA `(.L_x_169) ;  /* 0xfffffffc00f08947 */ /* 0x004fea000383ffff */
[----:B------:R-:W-:Y:S05]  /*93e0*/  BRA `(.L_x_68) ;  /* 0xffffffa400847947 */ /* 0x000fea000383ffff */
.L_x_72:
[----:B------:R-:W-:-:S07]  /*93f0*/  MOV R0, UR4 ;  /* 0x0000000400007c02 */ /* 0x000fce0008000f00 */
.L_x_170:
[----:B--2---:R2:W4:Y:S02]  /*9400*/  SYNCS.PHASECHK.TRANS64.TRYWAIT P0, [R0+URZ], R3 ;  /* 0x00000003000075a7 */ /* 0x00452400080011ff */
[----:B----4-:R-:W-:Y:S05]  /*9410*/  @!P0 NANOSLEEP.SYNCS 0x989680 ;  /* 0x009896800000895d */ /* 0x010fea0003900000 */
[----:B------:R-:W4:Y:S02]  /*9420*/  @!P0 SYNCS.PHASECHK.TRANS64 P0, [R0+URZ], R3 ;  /* 0x00000003000085a7 */ /* 0x000f2400080010ff */
[----:B----4-:R-:W-:Y:S05]  /*9430*/  @!P0 BRA `(.L_x_170) ;  /* 0xfffffffc00f08947 */ /* 0x010fea000383ffff */
[----:B------:R-:W-:Y:S05]  /*9440*/  BRA `(.L_x_171) ;  /* 0xffffffa800607947 */ /* 0x000fea000383ffff */
.L_x_73:
[----:B------:R-:W-:-:S07]  /*9450*/  MOV R0, UR5 ;  /* 0x0000000500007c02 */ /* 0x000fce0008000f00 */
.L_x_172:
[----:B-1----:R1:W2:Y:S02]  /*9460*/  SYNCS.PHASECHK.TRANS64.TRYWAIT P0, [R0+URZ], R3 ;  /* 0x00000003000075a7 */ /* 0x0022a400080011ff */
[----:B--2---:R-:W-:Y:S05]  /*9470*/  @!P0 NANOSLEEP.SYNCS 0x989680 ;  /* 0x009896800000895d */ /* 0x004fea0003900000 */
[----:B------:R-:W2:Y:S02]  /*9480*/  @!P0 SYNCS.PHASECHK.TRANS64 P0, [R0+URZ], R3 ;  /* 0x00000003000085a7 */ /* 0x000ea400080010ff */
[----:B--2---:R-:W-:Y:S05]  /*9490*/  @!P0 BRA `(.L_x_172) ;  /* 0xfffffffc00f08947 */ /* 0x004fea000383ffff */
[----:B------:R-:W-:Y:S05]  /*94a0*/  BRA `(.L_x_173) ;  /* 0xffffffa8006c7947 */ /* 0x000fea000383ffff */
.L_x_74:
[----:B------:R-:W-:-:S07]  /*94b0*/  MOV R0, UR5 ;  /* 0x0000000500007c02 */ /* 0x000fce0008000f00 */
.L_x_174:
[----:B-1----:R1:W2:Y:S02]  /*94c0*/  SYNCS.PHASECHK.TRANS64.TRYWAIT P0, [R0+URZ], R3 ;  /* 0x00000003000075a7 */ /* 0x0022a400080011ff */
[----:B--2---:R-:W-:Y:S05]  /*94d0*/  @!P0 NANOSLEEP.SYNCS 0x989680 ;  /* 0x009896800000895d */ /* 0x004fea0003900000 */
[----:B------:R-:W2:Y:S02]  /*94e0*/  @!P0 SYNCS.PHASECHK.TRANS64 P0, [R0+URZ], R3 ;  /* 0x00000003000085a7 */ /* 0x000ea400080010ff */
[----:B--2---:R-:W-:Y:S05]  /*94f0*/  @!P0 BRA `(.L_x_174) ;  /* 0xfffffffc00f08947 */ /* 0x004fea000383ffff */
[----:B------:R-:W-:Y:S05]  /*9500*/  BRA `(.L_x_175) ;  /* 0xffffffa800787947 */ /* 0x000fea000383ffff */
.L_x_75:
[----:B------:R-:W-:-:S07]  /*9510*/  MOV R0, UR4 ;  /* 0x0000000400007c02 */ /* 0x000fce0008000f00 */
.L_x_176:
[----:B-1----:R1:W2:Y:S02]  /*9520*/  SYNCS.PHASECHK.TRANS64.TRYWAIT P0, [R0+URZ], R3 ;  /* 0x00000003000075a7 */ /* 0x0022a400080011ff */
[----:B--2---:R-:W-:Y:S05]  /*9530*/  @!P0 NANOSLEEP.SYNCS 0x989680 ;  /* 0x009896800000895d */ /* 0x004fea0003900000 */
[----:B------:R-:W2:Y:S02]  /*9540*/  @!P0 SYNCS.PHASECHK.TRANS64 P0, [R0+URZ], R3 ;  /* 0x00000003000085a7 */ /* 0x000ea400080010ff */
[----:B--2---:R-:W-:Y:S05]  /*9550*/  @!P0 BRA `(.L_x_176) ;  /* 0xfffffffc00f08947 */ /* 0x004fea000383ffff */
[----:B------:R-:W-:Y:S05]  /*9560*/  BRA `(.L_x_177) ;  /* 0xffffffa800847947 */ /* 0x000fea000383ffff */
.L_x_80:
[----:B--2---:R2:W3:Y:S02]  /*9570*/  SYNCS.PHASECHK.TRANS64.TRYWAIT P0, [R12+URZ+0xd0], R9 ;  /* 0x0000d0090c0075a7 */ /* 0x0044e400080011ff */
[----:B---3--:R-:W-:Y:S05]  /*9580*/  @!P0 NANOSLEEP.SYNCS 0x989680 ;  /* 0x009896800000895d */ /* 0x008fea0003900000 */
[----:B------:R-:W3:Y:S02]  /*9590*/  @!P0 SYNCS.PHASECHK.TRANS64 P0, [R12+URZ+0xd0], R9 ;  /* 0x0000d0090c0085a7 */ /* 0x000ee400080010ff */
[----:B---3--:R-:W-:Y:S05]  /*95a0*/  @!P0 BRA `(.L_x_80) ;  /* 0xfffffffc00f08947 */ /* 0x008fea000383ffff */
[----:B------:R-:W-:Y:S05]  /*95b0*/  BRA `(.L_x_178) ;  /* 0xffffffac00b47947 */ /* 0x000fea000383ffff */
.L_x_83:
[----:B------:R-:W-:Y:S07]  /*95c0*/  MOV R0, UR21 ;  /* 0x0000001500007c02 */ /* 0x000fee0008000f00 */
.L_x_179:
[----:B--2---:R2:W3:Y:S02]  /*95d0*/  SYNCS.PHASECHK.TRANS64.TRYWAIT P2, [R0+URZ+0xc8], R11 ;  /* 0x0000c80b000075a7 */ /* 0x0044e400080411ff */
[----:B---3--:R-:W-:Y:S05]  /*95e0*/  @!P2 NANOSLEEP.SYNCS 0x989680 ;  /* 0x009896800000a95d */ /* 0x008fea0003900000 */
[----:B------:R-:W3:Y:S02]  /*95f0*/  @!P2 SYNCS.PHASECHK.TRANS64 P2, [R0+URZ+0xc8], R11 ;  /* 0x0000c80b0000a5a7 */ /* 0x000ee400080410ff */
[----:B---3--:R-:W-:Y:S05]  /*9600*/  @!P2 BRA `(.L_x_179) ;  /* 0xfffffffc00f0a947 */ /* 0x008fea000383ffff */
[----:B------:R-:W-:Y:S05]  /*9610*/  BRA `(.L_x_82) ;  /* 0xffffffb4001c7947 */ /* 0x000fea000383ffff */
.L_x_86:
[----:B--2---:R-:W-:Y:S07]  /*9620*/  MOV R0, UR21 ;  /* 0x0000001500007c02 */ /* 0x004fee0008000f00 */
.L_x_180:
[----:B--2---:R2:W3:Y:S02]  /*9630*/  SYNCS.PHASECHK.TRANS64.TRYWAIT P0, [R0+URZ+0xa0], R9 ;  /* 0x0000a009000075a7 */ /* 0x0044e400080011ff */
[----:B---3--:R-:W-:Y:S05]  /*9640*/  @!P0 NANOSLEEP.SYNCS 0x989680 ;  /* 0x009896800000895d */ /* 0x008fea0003900000 */
[----:B------:R-:W3:Y:S02]  /*9650*/  @!P0 SYNCS.PHASECHK.TRANS64 P0, [R0+URZ+0xa0], R9 ;  /* 0x0000a009000085a7 */ /* 0x000ee400080010ff */
[----:B---3--:R-:W-:Y:S05]  /*9660*/  @!P0 BRA `(.L_x_180) ;  /* 0xfffffffc00f08947 */ /* 0x008fea000383ffff */
[----:B------:R-:W-:Y:S05]  /*9670*/  BRA `(.L_x_181) ;  /* 0xffffffb400787947 */ /* 0x000fea000383ffff */
.L_x_87:
[----:B------:R-:W-:Y:S07]  /*9680*/  MOV R0, UR21 ;  /* 0x0000001500007c02 */ /* 0x000fee0008000f00 */
.L_x_182:
[----:B--2---:R2:W3:Y:S02]  /*9690*/  SYNCS.PHASECHK.TRANS64.TRYWAIT P0, [R0+URZ+0xa8], R9 ;  /* 0x0000a809000075a7 */ /* 0x0044e400080011ff */
[----:B---3--:R-:W-:Y:S05]  /*96a0*/  @!P0 NANOSLEEP.SYNCS 0x989680 ;  /* 0x009896800000895d */ /* 0x008fea0003900000 */
[----:B------:R-:W3:Y:S02]  /*96b0*/  @!P0 SYNCS.PHASECHK.TRANS64 P0, [R0+URZ+0xa8], R9 ;  /* 0x0000a809000085a7 */ /* 0x000ee400080010ff */
[----:B---3--:R-:W-:Y:S05]  /*96c0*/  @!P0 BRA `(.L_x_182) ;  /* 0xfffffffc00f08947 */ /* 0x008fea000383ffff */
[----:B------:R-:W-:Y:S05]  /*96d0*/  BRA `(.L_x_183) ;  /* 0xffffffb400b07947 */ /* 0x000fea000383ffff */
.L_x_88:
[----:B------:R-:W-:Y:S07]  /*96e0*/  MOV R0, UR21 ;  /* 0x0000001500007c02 */ /* 0x000fee0008000f00 */
.L_x_184:
[----:B--2---:R2:W3:Y:S02]  /*96f0*/  SYNCS.PHASECHK.TRANS64.TRYWAIT P0, [R0+URZ+0xb0], R9 ;  /* 0x0000b009000075a7 */ /* 0x0044e400080011ff */
[----:B---3--:R-:W-:Y:S05]  /*9700*/  @!P0 NANOSLEEP.SYNCS 0x989680 ;  /* 0x009896800000895d */ /* 0x008fea0003900000 */
[----:B------:R-:W3:Y:S02]  /*9710*/  @!P0 SYNCS.PHASECHK.TRANS64 P0, [R0+URZ+0xb0], R9 ;  /* 0x0000b009000085a7 */ /* 0x000ee400080010ff */
[----:B---3--:R-:W-:Y:S05]  /*9720*/  @!P0 BRA `(.L_x_184) ;  /* 0xfffffffc00f08947 */ /* 0x008fea000383ffff */
[----:B------:R-:W-:Y:S05]  /*9730*/  BRA `(.L_x_185) ;  /* 0xffffffb400f47947 */ /* 0x000fea000383ffff */
.L_x_89:
[----:B------:R-:W-:Y:S07]  /*9740*/  MOV R0, UR21 ;  /* 0x0000001500007c02 */ /* 0x000fee0008000f00 */
.L_x_186:
[----:B--2---:R2:W3:Y:S02]  /*9750*/  SYNCS.PHASECHK.TRANS64.TRYWAIT P0, [R0+URZ+0xb8], R9 ;  /* 0x0000b809000075a7 */ /* 0x0044e400080011ff */
[----:B---3--:R-:W-:Y:S05]  /*9760*/  @!P0 NANOSLEEP.SYNCS 0x989680 ;  /* 0x009896800000895d */ /* 0x008fea0003900000 */
[----:B------:R-:W3:Y:S02]  /*9770*/  @!P0 SYNCS.PHASECHK.TRANS64 P0, [R0+URZ+0xb8], R9 ;  /* 0x0000b809000085a7 */ /* 0x000ee400080010ff */
[----:B---3--:R-:W-:Y:S05]  /*9780*/  @!P0 BRA `(.L_x_186) ;  /* 0xfffffffc00f08947 */ /* 0x008fea000383ffff */
[----:B------:R-:W-:Y:S05]  /*9790*/  BRA `(.L_x_187) ;  /* 0xffffffb800347947 */ /* 0x000fea000383ffff */
.L_x_91:
[----:B------:R-:W-:-:S07]  /*97a0*/  MOV R0, UR21 ;  /* 0x0000001500007c02 */ /* 0x000fce0008000f00 */
.L_x_188:
[----:B---3--:R3:W4:Y:S02]  /*97b0*/  SYNCS.PHASECHK.TRANS64.TRYWAIT P0, [R0+URZ+0xa0], R3 ;  /* 0x0000a003000075a7 */ /* 0x00872400080011ff */
[----:B----4-:R-:W-:Y:S05]  /*97c0*/  @!P0 NANOSLEEP.SYNCS 0x989680 ;  /* 0x009896800000895d */ /* 0x010fea0003900000 */
[----:B------:R-:W4:Y:S02]  /*97d0*/  @!P0 SYNCS.PHASECHK.TRANS64 P0, [R0+URZ+0xa0], R3 ;  /* 0x0000a003000085a7 */ /* 0x000f2400080010ff */
[----:B----4-:R-:W-:Y:S05]  /*97e0*/  @!P0 BRA `(.L_x_188) ;  /* 0xfffffffc00f08947 */ /* 0x010fea000383ffff */
[----:B------:R-:W-:Y:S05]  /*97f0*/  BRA `(.L_x_189) ;  /* 0xffffffb800ac7947 */ /* 0x000fea000383ffff */
.L_x_92:
[----:B---3--:R-:W-:-:S07]  /*9800*/  MOV R0, UR21 ;  /* 0x0000001500007c02 */ /* 0x008fce0008000f00 */
.L_x_190:
[----:B---3--:R3:W4:Y:S02]  /*9810*/  SYNCS.PHASECHK.TRANS64.TRYWAIT P0, [R0+URZ+0xa8], R3 ;  /* 0x0000a803000075a7 */ /* 0x00872400080011ff */
[----:B----4-:R-:W-:Y:S05]  /*9820*/  @!P0 NANOSLEEP.SYNCS 0x989680 ;  /* 0x009896800000895d */ /* 0x010fea0003900000 */
[----:B------:R-:W4:Y:S02]  /*9830*/  @!P0 SYNCS.PHASECHK.TRANS64 P0, [R0+URZ+0xa8], R3 ;  /* 0x0000a803000085a7 */ /* 0x000f2400080010ff */
[----:B----4-:R-:W-:Y:S05]  /*9840*/  @!P0 BRA `(.L_x_190) ;  /* 0xfffffffc00f08947 */ /* 0x010fea000383ffff */
[----:B------:R-:W-:Y:S05]  /*9850*/  BRA `(.L_x_191) ;  /* 0xffffffb8009c7947 */ /* 0x000fea000383ffff */
.L_x_93:
[----:B---3--:R-:W-:-:S07]  /*9860*/  MOV R0, UR21 ;  /* 0x0000001500007c02 */ /* 0x008fce0008000f00 */
.L_x_192:
[----:B---3--:R3:W4:Y:S02]  /*9870*/  SYNCS.PHASECHK.TRANS64.TRYWAIT P0, [R0+URZ+0xb0], R3 ;  /* 0x0000b003000075a7 */ /* 0x00872400080011ff */
[----:B----4-:R-:W-:Y:S05]  /*9880*/  @!P0 NANOSLEEP.SYNCS 0x989680 ;  /* 0x009896800000895d */ /* 0x010fea0003900000 */
[----:B------:R-:W4:Y:S02]  /*9890*/  @!P0 SYNCS.PHASECHK.TRANS64 P0, [R0+URZ+0xb0], R3 ;  /* 0x0000b003000085a7 */ /* 0x000f2400080010ff */
[----:B----4-:R-:W-:Y:S05]  /*98a0*/  @!P0 BRA `(.L_x_192) ;  /* 0xfffffffc00f08947 */ /* 0x010fea000383ffff */
[----:B------:R-:W-:Y:S05]  /*98b0*/  BRA `(.L_x_193) ;  /* 0xffffffb8008c7947 */ /* 0x000fea000383ffff */
.L_x_95:
[----:B-1----:R1:W2:Y:S02]  /*98c0*/  SYNCS.PHASECHK.TRANS64.TRYWAIT P0, [R3+URZ+0xd0], R0 ;  /* 0x0000d000030075a7 */ /* 0x0022a400080011ff */
[----:B--2---:R-:W-:Y:S05]  /*98d0*/  @!P0 NANOSLEEP.SYNCS 0x989680 ;  /* 0x009896800000895d */ /* 0x004fea0003900000 */
[----:B------:R-:W2:Y:S02]  /*98e0*/  @!P0 SYNCS.PHASECHK.TRANS64 P0, [R3+URZ+0xd0], R0 ;  /* 0x0000d000030085a7 */ /* 0x000ea400080010ff */
[----:B--2---:R-:W-:Y:S05]  /*98f0*/  @!P0 BRA `(.L_x_95) ;  /* 0xfffffffc00f08947 */ /* 0x004fea000383ffff */
[----:B------:R-:W-:Y:S05]  /*9900*/  BRA `(.L_x_194) ;  /* 0xffffffbc005c7947 */ /* 0x000fea000383ffff */
.L_x_106:
[----:B-1----:R-:W-:Y:S04]  /*9910*/  MOV R0, UR44 ;  /* 0x0000002c00007c02 */ /* 0x002fe80008000f00 */
[----:B------:R1:W2:Y:S03]  /*9920*/  SYNCS.PHASECHK.TRANS64.TRYWAIT P1, [R0+URZ+0x80], R5 ;  /* 0x00008005000075a7 */ /* 0x0002a600080211ff */
[----:B--2---:R-:W-:Y:S05]  /*9930*/  @!P1 NANOSLEEP.SYNCS 0x989680 ;  /* 0x009896800000995d */ /* 0x004fea0003900000 */
[----:B------:R-:W2:Y:S02]  /*9940*/  @!P1 SYNCS.PHASECHK.TRANS64 P1, [R0+URZ+0x80], R5 ;  /* 0x00008005000095a7 */ /* 0x000ea400080210ff */
[----:B--2---:R-:W-:Y:S05]  /*9950*/  @!P1 BRA `(.L_x_106) ;  /* 0xfffffffc00ec9947 */ /* 0x004fea000383ffff */
[----:B------:R-:W-:Y:S05]  /*9960*/  BRA `(.L_x_105) ;  /* 0xffffffc800f07947 */ /* 0x000fea000383ffff */
.L_x_108:
[----:B-1----:R1:W4:Y:S02]  /*9970*/  SYNCS.PHASECHK.TRANS64.TRYWAIT P0, [R80+URZ+0xf0], R3 ;  /* 0x0000f003500075a7 */ /* 0x00232400080011ff */
[----:B----4-:R-:W-:Y:S05]  /*9980*/  @!P0 NANOSLEEP.SYNCS 0x989680 ;  /* 0x009896800000895d */ /* 0x010fea0003900000 */
[----:B------:R-:W4:Y:S02]  /*9990*/  @!P0 SYNCS.PHASECHK.TRANS64 P0, [R80+URZ+0xf0], R3 ;  /* 0x0000f003500085a7 */ /* 0x000f2400080010ff */
[----:B----4-:R-:W-:Y:S05]  /*99a0*/  @!P0 BRA `(.L_x_108) ;  /* 0xfffffffc00f08947 */ /* 0x010fea000383ffff */
[----:B------:R-:W-:Y:S05]  /*99b0*/  BRA `(.L_x_107) ;  /* 0xffffffcc001c7947 */ /* 0x000fea000383ffff */
.L_x_117:
[----:B-1----:R1:W2:Y:S02]  /*99c0*/  SYNCS.PHASECHK.TRANS64.TRYWAIT P0, [R3+URZ+0x80], R0 ;  /* 0x00008000030075a7 */ /* 0x0022a400080011ff */
[----:B--2---:R-:W-:Y:S05]  /*99d0*/  @!P0 NANOSLEEP.SYNCS 0x989680 ;  /* 0x009896800000895d */ /* 0x004fea0003900000 */
[----:B------:R-:W2:Y:S02]  /*99e0*/  @!P0 SYNCS.PHASECHK.TRANS64 P0, [R3+URZ+0x80], R0 ;  /* 0x00008000030085a7 */ /* 0x000ea400080010ff */
[----:B--2---:R-:W-:Y:S05]  /*99f0*/  @!P0 BRA `(.L_x_117) ;  /* 0xfffffffc00f08947 */ /* 0x004fea000383ffff */
[----:B------:R-:W-:Y:S05]  /*9a00*/  BRA `(.L_x_116) ;  /* 0xffffffd400407947 */ /* 0x000fea000383ffff */
.L_x_125:
[----:B-1----:R1:W3:Y:S02]  /*9a10*/  SYNCS.PHASECHK.TRANS64.TRYWAIT P0, [R89+URZ+0x80], R4 ;  /* 0x00008004590075a7 */ /* 0x0022e400080011ff */
[----:B---3--:R-:W-:Y:S05]  /*9a20*/  @!P0 NANOSLEEP.SYNCS 0x989680 ;  /* 0x009896800000895d */ /* 0x008fea0003900000 */
[----:B------:R-:W3:Y:S02]  /*9a30*/  @!P0 SYNCS.PHASECHK.TRANS64 P0, [R89+URZ+0x80], R4 ;  /* 0x00008004590085a7 */ /* 0x000ee400080010ff */
[----:B---3--:R-:W-:Y:S05]  /*9a40*/  @!P0 BRA `(.L_x_125) ;  /* 0xfffffffc00f08947 */ /* 0x008fea000383ffff */
[----:B------:R-:W-:Y:S05]  /*9a50*/  BRA `(.L_x_124) ;  /* 0xffffffdc00887947 */ /* 0x000fea000383ffff */
.L_x_133:
[----:B-1----:R1:W3:Y:S02]  /*9a60*/  SYNCS.PHASECHK.TRANS64.TRYWAIT P0, [R92+URZ+0x80], R3 ;  /* 0x000080035c0075a7 */ /* 0x0022e400080011ff */
[----:B---3--:R-:W-:Y:S05]  /*9a70*/  @!P0 NANOSLEEP.SYNCS 0x989680 ;  /* 0x009896800000895d */ /* 0x008fea0003900000 */
[----:B------:R-:W3:Y:S02]  /*9a80*/  @!P0 SYNCS.PHASECHK.TRANS64 P0, [R92+URZ+0x80], R3 ;  /* 0x000080035c0085a7 */ /* 0x000ee400080010ff */
[----:B---3--:R-:W-:Y:S05]  /*9a90*/  @!P0 BRA `(.L_x_133) ;  /* 0xfffffffc00f08947 */ /* 0x008fea000383ffff */
[----:B------:R-:W-:Y:S05]  /*9aa0*/  BRA `(.L_x_132) ;  /* 0xffffffe400cc7947 */ /* 0x000fea000383ffff */
        .weak           $__internal_0_$__cuda_sm10x_tcgen05_guardrail_trap_col_being_dealloced_not_returned_by_alloc
        .type           $__internal_0_$__cuda_sm10x_tcgen05_guardrail_trap_col_being_dealloced_not_returned_by_alloc,@function
        .size           $__internal_0_$__cuda_sm10x_tcgen05_guardrail_trap_col_being_dealloced_not_returned_by_alloc,($__internal_1_$__cuda_sm10x_tcgen05_guardrail_trap_phase_invalid_during_alloc - $__internal_0_$__cuda_sm10x_tcgen05_guardrail_trap_col_being_dealloced_not_returned_by_alloc)
$__internal_0_$__cuda_sm10x_tcgen05_guardrail_trap_col_being_dealloced_not_returned_by_alloc:
[----:B------:R-:W-:Y:S05]  /*9ab0*/  BPT.TRAP 0x1 ;  /* 0x000000040000795c */ /* 0x000fea0000300000 */
[----:B------:R-:W-:-:S04]  /*9ac0*/  HFMA2 R3, -RZ, RZ, 0, 0 ;  /* 0x00000000ff037431 */ /* 0x000fc800000001ff */
[----:B------:R-:W-:Y:S05]  /*9ad0*/  RET.REL.NODEC R2 `(_ZN7cutlass13device_kernelINS_4gemm6kernel13GemmUniversalIN4cute5tupleIJiiiiEEENS1_10collective13CollectiveMmaINS1_35MainloopSm100TmaUmmaWarpSpecializedILi8ELi2ELi4ENS5_IJNS4_1CILi1EEENSA_ILi4EEESB_EEEEENS5_IJNSA_ILi64EEENSA_ILi128EEENSA_ILi32EEEEEENS_10tfloat32_tENS5_IJlSB_lEEESJ_SK_NS4_8TiledMMAINS4_8MMA_AtomIJNS4_17SM100_MMA_TF32_SSISJ_SJ_fLi64ELi128ELNS4_4UMMA5MajorE0ELSP_0ELNSO_7ScaleInE0ELSQ_0EEEEEENS4_6LayoutINS5_IJSB_SB_SB_EEENS5_IJNSA_ILi0EEESV_SV_EEEEENS5_IJNS4_10UnderscoreESY_SY_EEEEENS4_23SM90_TMA_LOAD_MULTICASTENS4_14ComposedLayoutINS4_7SwizzleILi3ELi4ELi3EEENS4_18smem_ptr_flag_bitsILi32EEENST_INS5_IJNSA_ILi8EEESH_EEENS5_IJSH_SB_EEEEEEEvNS4_8identityENS4_13SM90_TMA_LOADES1B_vS1C_EENS_8epilogue10collective18CollectiveEpilogueINS1F_23Sm100TmaWarpSpecializedILi4ELi2ELi16ELb1ELb0EEEJSI_NS5_IJNST_ISF_SB_EENST_ISH_SB_EEEEESJ_SK_SJ_SK_NS1F_6fusion15FusionCallbacksIS1J_NS1N_17LinearCombinationISJ_fSJ_fLNS_15FloatRoundStyleE2EEESI_S1M_JEEENS4_5SM1004TMEM4LOAD26SM100_TMEM_LOAD_16dp128b8xES1D_S1B_NS4_17SM75_U32x4_LDSM_NENS4_14SM90_TMA_STOREES1B_NS4_17SM90_U32x4_STSM_NENS4_39AutoVectorizingCopyWithAssumedAlignmentILi128EEEEEEvvEEEEvNT_6ParamsE) ;  /* 0xffffff6402487950 */ /* 0x000fea0003c3ffff */
        .weak           $__internal_1_$__cuda_sm10x_tcgen05_guardrail_trap_phase_invalid_during_alloc
        .type           $__internal_1_$__cuda_sm10x_tcgen05_guardrail_trap_phase_invalid_during_alloc,@function
        .size           $__internal_1_$__cuda_sm10x_tcgen05_guardrail_trap_phase_invalid_during_alloc,($__internal_2_$__cuda_sm10x_tcgen05_guardrail_trap_unallocated_columns_being_dealloced - $__internal_1_$__cuda_sm10x_tcgen05_guardrail_trap_phase_invalid_during_alloc)
$__internal_1_$__cuda_sm10x_tcgen05_guardrail_trap_phase_invalid_during_alloc:
[----:B------:R-:W-:Y:S05]  /*9ae0*/  BPT.TRAP 0x1 ;  /* 0x000000040000795c */ /* 0x000fea0000300000 */
[----:B------:R-:W-:-:S04]  /*9af0*/  MOV R5, 0x0 ;  /* 0x0000000000057802 */ /* 0x000fc80000000f00 */
[----:B------:R-:W-:Y:S05]  /*9b00*/  RET.REL.NODEC R4 `(_ZN7cutlass13device_kernelINS_4gemm6kernel13GemmUniversalIN4cute5tupleIJiiiiEEENS1_10collective13CollectiveMmaINS1_35MainloopSm100TmaUmmaWarpSpecializedILi8ELi2ELi4ENS5_IJNS4_1CILi1EEENSA_ILi4EEESB_EEEEENS5_IJNSA_ILi64EEENSA_ILi128EEENSA_ILi32EEEEEENS_10tfloat32_tENS5_IJlSB_lEEESJ_SK_NS4_8TiledMMAINS4_8MMA_AtomIJNS4_17SM100_MMA_TF32_SSISJ_SJ_fLi64ELi128ELNS4_4UMMA5MajorE0ELSP_0ELNSO_7ScaleInE0ELSQ_0EEEEEENS4_6LayoutINS5_IJSB_SB_SB_EEENS5_IJNSA_ILi0EEESV_SV_EEEEENS5_IJNS4_10UnderscoreESY_SY_EEEEENS4_23SM90_TMA_LOAD_MULTICASTENS4_14ComposedLayoutINS4_7SwizzleILi3ELi4ELi3EEENS4_18smem_ptr_flag_bitsILi32EEENST_INS5_IJNSA_ILi8EEESH_EEENS5_IJSH_SB_EEEEEEEvNS4_8identityENS4_13SM90_TMA_LOADES1B_vS1C_EENS_8epilogue10collective18CollectiveEpilogueINS1F_23Sm100TmaWarpSpecializedILi4ELi2ELi16ELb1ELb0EEEJSI_NS5_IJNST_ISF_SB_EENST_ISH_SB_EEEEESJ_SK_SJ_SK_NS1F_6fusion15FusionCallbacksIS1J_NS1N_17LinearCombinationISJ_fSJ_fLNS_15FloatRoundStyleE2EEESI_S1M_JEEENS4_5SM1004TMEM4LOAD26SM100_TMEM_LOAD_16dp128b8xES1D_S1B_NS4_17SM75_U32x4_LDSM_NENS4_14SM90_TMA_STOREES1B_NS4_17SM90_U32x4_STSM_NENS4_39AutoVectorizingCopyWithAssumedAlignmentILi128EEEEEEvvEEEEvNT_6ParamsE) ;  /* 0xffffff64043c7950 */ /* 0x000fea0003c3ffff */
        .weak           $__internal_2_$__cuda_sm10x_tcgen05_guardrail_trap_unallocated_columns_being_dealloced
        .type           $__internal_2_$__cuda_sm10x_tcgen05_guardrail_trap_unallocated_columns_being_dealloced,@function
        .size           $__internal_2_$__cuda_sm10x_tcgen05_guardrail_trap_unallocated_columns_being_dealloced,(.L_x_196 - $__internal_2_$__cuda_sm10x_tcgen05_guardrail_trap_unallocated_columns_being_dealloced)
$__internal_2_$__cuda_sm10x_tcgen05_guardrail_trap_unallocated_columns_being_dealloced:
[----:B------:R-:W-:Y:S05]  /*9b10*/  BPT.TRAP 0x1 ;  /* 0x000000040000795c */ /* 0x000fea0000300000 */
[----:B------:R-:W-:-:S04]  /*9b20*/  HFMA2 R3, -RZ, RZ, 0, 0 ;  /* 0x00000000ff037431 */ /* 0x000fc800000001ff */
[----:B------:R-:W-:Y:S05]  /*9b30*/  RET.REL.NODEC R2 `(_ZN7cutlass13device_kernelINS_4gemm6kernel13GemmUniversalIN4cute5tupleIJiiiiEEENS1_10collective13CollectiveMmaINS1_35MainloopSm100TmaUmmaWarpSpecializedILi8ELi2ELi4ENS5_IJNS4_1CILi1EEENSA_ILi4EEESB_EEEEENS5_IJNSA_ILi64EEENSA_ILi128EEENSA_ILi32EEEEEENS_10tfloat32_tENS5_IJlSB_lEEESJ_SK_NS4_8TiledMMAINS4_8MMA_AtomIJNS4_17SM100_MMA_TF32_SSISJ_SJ_fLi64ELi128ELNS4_4UMMA5MajorE0ELSP_0ELNSO_7ScaleInE0ELSQ_0EEEEEENS4_6LayoutINS5_IJSB_SB_SB_EEENS5_IJNSA_ILi0EEESV_SV_EEEEENS5_IJNS4_10UnderscoreESY_SY_EEEEENS4_23SM90_TMA_LOAD_MULTICASTENS4_14ComposedLayoutINS4_7SwizzleILi3ELi4ELi3EEENS4_18smem_ptr_flag_bitsILi32EEENST_INS5_IJNSA_ILi8EEESH_EEENS5_IJSH_SB_EEEEEEEvNS4_8identityENS4_13SM90_TMA_LOADES1B_vS1C_EENS_8epilogue10collective18CollectiveEpilogueINS1F_23Sm100TmaWarpSpecializedILi4ELi2ELi16ELb1ELb0EEEJSI_NS5_IJNST_ISF_SB_EENST_ISH_SB_EEEEESJ_SK_SJ_SK_NS1F_6fusion15FusionCallbacksIS1J_NS1N_17LinearCombinationISJ_fSJ_fLNS_15FloatRoundStyleE2EEESI_S1M_JEEENS4_5SM1004TMEM4LOAD26SM100_TMEM_LOAD_16dp128b8xES1D_S1B_NS4_17SM75_U32x4_LDSM_NENS4_14SM90_TMA_STOREES1B_NS4_17SM90_U32x4_STSM_NENS4_39AutoVectorizingCopyWithAssumedAlignmentILi128EEEEEEvvEEEEvNT_6ParamsE) ;  /* 0xffffff6402307950 */ /* 0x000fea0003c3ffff */
.L_x_195:
[----:B------:R-:W-:-:S00]  /*9b40*/  BRA `(.L_x_195) ;  /* 0xfffffffc00fc7947 */ /* 0x000fc0000383ffff */
[----:B------:R-:W-:-:S00]  /*9b50*/  NOP ;  /* 0x0000000000007918 */ /* 0x000fc00000000000 */
        /* <DEDUP_REMOVED lines=10> */
.L_x_196:


//--------------------- .nv.global.init           --------------------------
	.section	.nv.global.init,"aw",@progbits
.nv.global.init:
	.type		$str$27,@object
	.size		$str$27,($str$28 - $str$27)
$str$27:
        /*0000*/ 	.byte	0x28, 0x61, 0x64, 0x64, 0x72, 0x65, 0x73, 0x73, 0x20, 0x26, 0x20, 0x6d, 0x61, 0x73, 0x6b, 0x29
        /*0010*/ 	.byte	0x20, 0x3d, 0x3d, 0x20, 0x30, 0x00
	.type		$str$28,@object
	.size		$str$28,($str$26 - $str$28)
$str$28:
        /*0016*/ 	.byte	0x2f, 0x74, 0x6d, 0x70, 0x2f, 0x63, 0x75, 0x74, 0x6c, 0x61, 0x73, 0x73, 0x5f, 0x73, 0x77, 0x65
        /*0026*/ 	.byte	0x65, 0x70, 0x5f, 0x73, 0x72, 0x63, 0x2f, 0x69, 0x6e, 0x63, 0x6c, 0x75, 0x64, 0x65, 0x2f, 0x63
        /*0036*/ 	.byte	0x75, 0x74, 0x65, 0x2f, 0x70, 0x6f, 0x69, 0x6e, 0x74, 0x65, 0x72, 0x5f, 0x66, 0x6c, 0x61, 0x67
        /*0046*/ 	.byte	0x67, 0x65, 0x64, 0x2e, 0x68, 0x70, 0x70, 0x00
	.type		$str$26,@object
	.size		$str$26,($str$25 - $str$26)
$str$26:
        /*004e*/ 	.byte	0x2f, 0x74, 0x6d, 0x70, 0x2f, 0x63, 0x75, 0x74, 0x6c, 0x61, 0x73, 0x73, 0x5f, 0x73, 0x77, 0x65
        /*005e*/ 	.byte	0x65, 0x70, 0x5f, 0x73, 0x72, 0x63, 0x2f, 0x69, 0x6e, 0x63, 0x6c, 0x75, 0x64, 0x65, 0x2f, 0x63
        /*006e*/ 	.byte	0x75, 0x74, 0x65, 0x2f, 0x61, 0x74, 0x6f, 0x6d, 0x2f, 0x63, 0x6f, 0x70, 0x79, 0x5f, 0x74, 0x72
        /*007e*/ 	.byte	0x61, 0x69, 0x74, 0x73, 0x5f, 0x73, 0x6d, 0x31, 0x30, 0x30, 0x2e, 0x68, 0x70, 0x70, 0x00
	.type		$str$25,@object
	.size		$str$25,(__unnamed_1 - $str$25)
$str$25:
        /*008d*/ 	.byte	0x28, 0x28, 0x75, 0x69, 0x6e, 0x74, 0x33, 0x32, 0x5f, 0x74, 0x28, 0x74, 0x68, 0x72, 0x65, 0x61
        /*009d*/ 	.byte	0x64, 0x49, 0x64, 0x78, 0x2e, 0x78, 0x29, 0x20, 0x2f, 0x20, 0x33, 0x32, 0x29, 0x20, 0x25, 0x20
        /*00ad*/ 	.byte	0x34, 0x29, 0x20, 0x3d, 0x3d, 0x20, 0x28, 0x28, 0x28, 0x74, 0x6d, 0x65, 0x6d, 0x5f, 0x61, 0x64
        /*00bd*/ 	.byte	0x64, 0x72, 0x20, 0x3e, 0x3e, 0x20, 0x31, 0x36, 0x29, 0x20, 0x2f, 0x20, 0x33, 0x32, 0x29, 0x20
        /*00cd*/ 	.byte	0x25, 0x20, 0x34, 0x29, 0x00
	.type		__unnamed_1,@object
	.size		__unnamed_1,(__unnamed_2 - __unnamed_1)
__unnamed_1:
        /*00d2*/ 	.byte	0x61, 0x75, 0x74, 0x6f, 0x20, 0x63, 0x75, 0x74, 0x65, 0x3a, 0x3a, 0x61, 0x73, 0x5f, 0x70, 0x6f
        /* <DEDUP_REMOVED lines=24> */
        /*0262*/ 	.byte	0x30, 0x34, 0x38, 0x3e, 0x3e, 0x3e, 0x3e, 0x5d, 0x00
	.type		__unnamed_2,@object
	.size		__unnamed_2,(.L_2 - __unnamed_2)
__unnamed_2:
        /* <DEDUP_REMOVED lines=45> */
        /*053b*/ 	.byte	0x3e, 0x3e, 0x3e, 0x5d, 0x00
.L_2:


//--------------------- .nv.shared._ZN7cutlass13device_kernelINS_4gemm6kernel13GemmUniversalIN4cute5tupleIJiiiiEEENS1_10collective13CollectiveMmaINS1_35MainloopSm100TmaUmmaWarpSpecializedILi8ELi2ELi4ENS5_IJNS4_1CILi1EEENSA_ILi4EEESB_EEEEENS5_IJNSA_ILi64EEENSA_ILi128EEENSA_ILi32EEEEEENS_10tfloat32_tENS5_IJlSB_lEEESJ_SK_NS4_8TiledMMAINS4_8MMA_AtomIJNS4_17SM100_MMA_TF32_SSISJ_SJ_fLi64ELi128ELNS4_4UMMA5MajorE0ELSP_0ELNSO_7ScaleInE0ELSQ_0EEEEEENS4_6LayoutINS5_IJSB_SB_SB_EEENS5_IJNSA_ILi0EEESV_SV_EEEEENS5_IJNS4_10UnderscoreESY_SY_EEEEENS4_23SM90_TMA_LOAD_MULTICASTENS4_14ComposedLayoutINS4_7SwizzleILi3ELi4ELi3EEENS4_18smem_ptr_flag_bitsILi32EEENST_INS5_IJNSA_ILi8EEESH_EEENS5_IJSH_SB_EEEEEEEvNS4_8identityENS4_13SM90_TMA_LOADES1B_vS1C_EENS_8epilogue10collective18CollectiveEpilogueINS1F_23Sm100TmaWarpSpecializedILi4ELi2ELi16ELb1ELb0EEEJSI_NS5_IJNST_ISF_SB_EENST_ISH_SB_EEEEESJ_SK_SJ_SK_NS1F_6fusion15FusionCallbacksIS1J_NS1N_17LinearCombinationISJ_fSJ_fLNS_15FloatRoundStyleE2EEESI_S1M_JEEENS4_5SM1004TMEM4LOAD26SM100_TMEM_LOAD_16dp128b8xES1D_S1B_NS4_17SM75_U32x4_LDSM_NENS4_14SM90_TMA_STOREES1B_NS4_17SM90_U32x4_STSM_NENS4_39AutoVectorizingCopyWithAssumedAlignmentILi128EEEEEEvvEEEEvNT_6ParamsE --------------------------
	.section	.nv.shared._ZN7cutlass13device_kernelINS_4gemm6kernel13GemmUniversalIN4cute5tupleIJiiiiEEENS1_10collective13CollectiveMmaINS1_35MainloopSm100TmaUmmaWarpSpecializedILi8ELi2ELi4ENS5_IJNS4_1CILi1EEENSA_ILi4EEESB_EEEEENS5_IJNSA_ILi64EEENSA_ILi128EEENSA_ILi32EEEEEENS_10tfloat32_tENS5_IJlSB_lEEESJ_SK_NS4_8TiledMMAINS4_8MMA_AtomIJNS4_17SM100_MMA_TF32_SSISJ_SJ_fLi64ELi128ELNS4_4UMMA5MajorE0ELSP_0ELNSO_7ScaleInE0ELSQ_0EEEEEENS4_6LayoutINS5_IJSB_SB_SB_EEENS5_IJNSA_ILi0EEESV_SV_EEEEENS5_IJNS4_10UnderscoreESY_SY_EEEEENS4_23SM90_TMA_LOAD_MULTICASTENS4_14ComposedLayoutINS4_7SwizzleILi3ELi4ELi3EEENS4_18smem_ptr_flag_bitsILi32EEENST_INS5_IJNSA_ILi8EEESH_EEENS5_IJSH_SB_EEEEEEEvNS4_8identityENS4_13SM90_TMA_LOADES1B_vS1C_EENS_8epilogue10collective18CollectiveEpilogueINS1F_23Sm100TmaWarpSpecializedILi4ELi2ELi16ELb1ELb0EEEJSI_NS5_IJNST_ISF_SB_EENST_ISH_SB_EEEEESJ_SK_SJ_SK_NS1F_6fusion15FusionCallbacksIS1J_NS1N_17LinearCombinationISJ_fSJ_fLNS_15FloatRoundStyleE2EEESI_S1M_JEEENS4_5SM1004TMEM4LOAD26SM100_TMEM_LOAD_16dp128b8xES1D_S1B_NS4_17SM75_U32x4_LDSM_NENS4_14SM90_TMA_STOREES1B_NS4_17SM90_U32x4_STSM_NENS4_39AutoVectorizingCopyWithAssumedAlignmentILi128EEEEEEvvEEEEvNT_6ParamsE,"aw",@nobits
	.sectionflags	@""
	.align	16
	.zero		1024


//--------------------- .nv.shared.reserved.0     --------------------------
	.section	.nv.shared.reserved.0,"aw",@nobits
	.weak		__nv_reservedSMEM_offset_0_alias
	.size		__nv_reservedSMEM_offset_0_alias, 0, 64
	.other		__nv_reservedSMEM_offset_0_alias,@"STO_CUDA_RESERVED_SHARED STV_DEFAULT"
__nv_reservedSMEM_offset_0_alias:
	.zero		0
.nv.shared.reserved.0:
	.zero		64
	.weak		__nv_reservedSMEM_tcgen05_partition
	.type		__nv_reservedSMEM_tcgen05_partition,@object
	.size		__nv_reservedSMEM_tcgen05_partition,(.L_0 - __nv_reservedSMEM_tcgen05_partition)
__nv_reservedSMEM_tcgen05_partition:
	.zero		32
.L_0:


//--------------------- .nv.global                --------------------------
	.section	.nv.global,"aw",@nobits
.nv.global:
	.type		_ZN40_INTERNAL_88284ef0_4_k_cu_08b0720e_226664cute1_E,@object
	.size		_ZN40_INTERNAL_88284ef0_4_k_cu_08b0720e_226664cute1_E,(_ZN40_INTERNAL_88284ef0_4_k_cu_08b0720e_226664cuda3std3__45__cpo6cbeginE - _ZN40_INTERNAL_88284ef0_4_k_cu_08b0720e_226664cute1_E)
_ZN40_INTERNAL_88284ef0_4_k_cu_08b0720e_226664cute1_E:
	.zero		1
	.type		_ZN40_INTERNAL_88284ef0_4_k_cu_08b0720e_226664cuda3std3__45__cpo6cbeginE,@object
	.size		_ZN40_INTERNAL_88284ef0_4_k_cu_08b0720e_226664cuda3std3__45__cpo6cbeginE,(_ZN40_INTERNAL_88284ef0_4_k_cu_08b0720e_226664cuda3std3__48in_placeE - _ZN40_INTERNAL_88284ef0_4_k_cu_08b0720e_226664cuda3std3__45__cpo6cbeginE)
_ZN40_INTERNAL_88284ef0_4_k_cu_08b0720e_226664cuda3std3__45__cpo6cbeginE:
	.zero		1
	.type		_ZN40_INTERNAL_88284ef0_4_k_cu_08b0720e_226664cuda3std3__48in_placeE,@object
	.size		_ZN40_INTERNAL_88284ef0_4_k_cu_08b0720e_226664cuda3std3__48in_placeE,(_ZN40_INTERNAL_88284ef0_4_k_cu_08b0720e_226664cuda3std6ranges3__45__cpo9iter_moveE - _ZN40_INTERNAL_88284ef0_4_k_cu_08b0720e_226664cuda3std3__48in_placeE)
_ZN40_INTERNAL_88284ef0_4_k_cu_08b0720e_226664cuda3std3__48in_placeE:
	.zero		1
	.type		_ZN40_INTERNAL_88284ef0_4_k_cu_08b0720e_226664cuda3std6ranges3__45__cpo9iter_moveE,@object
	.size		_ZN40_INTERNAL_88284ef0_4_k_cu_08b0720e_226664cuda3std6ranges3__45__cpo9iter_moveE,(_ZN40_INTERNAL_88284ef0_4_k_cu_08b0720e_226664cuda3std3__45__cpo5beginE - _ZN40_INTERNAL_88284ef0_4_k_cu_08b0720e_226664cuda3std6ranges3__45__cpo9iter_moveE)
_ZN40_INTERNAL_88284ef0_4_k_cu_08b0720e_226664cuda3std6ranges3__45__cpo9iter_moveE:
	.zero		1
	.type		_ZN40_INTERNAL_88284ef0_4_k_cu_08b0720e_226664cuda3std3__45__cpo5beginE,@object
	.size		_ZN40_INTERNAL_88284ef0_4_k_cu_08b0720e_226664cuda3std3__45__cpo5beginE,(_ZN40_INTERNAL_88284ef0_4_k_cu_08b0720e_226664cuda3std3__442_GLOBAL__N__88284ef0_4_k_cu_08b0720e_226666ignoreE - _ZN40_INTERNAL_88284ef0_4_k_cu_08b0720e_226664cuda3std3__45__cpo5beginE)
_ZN40_INTERNAL_88284ef0_4_k_cu_08b0720e_226664cuda3std3__45__cpo5beginE:
	.zero		1
	.type		_ZN40_INTERNAL_88284ef0_4_k_cu_08b0720e_226664cuda3std3__442_GLOBAL__N__88284ef0_4_k_cu_08b0720e_226666ignoreE,@object
	.size		_ZN40_INTERNAL_88284ef0_4_k_cu_08b0720e_226664cuda3std3__442_GLOBAL__N__88284ef0_4_k_cu_08b0720e_226666ignoreE,(_ZN40_INTERNAL_88284ef0_4_k_cu_08b0720e_226664cute7productE - _ZN40_INTERNAL_88284ef0_4_k_cu_08b0720e_226664cuda3std3__442_GLOBAL__N__88284ef0_4_k_cu_08b0720e_226666ignoreE)
_ZN40_INTERNAL_88284ef0_4_k_cu_08b0720e_226664cuda3std3__442_GLOBAL__N__88284ef0_4_k_cu_08b0720e_226666ignoreE:
	.zero		1
	.type		_ZN40_INTERNAL_88284ef0_4_k_cu_08b0720e_226664cute7productE,@object
	.size		_ZN40_INTERNAL_88284ef0_4_k_cu_08b0720e_226664cute7productE,(_ZN40_INTERNAL_88284ef0_4_k_cu_08b0720e_226664cuda3std3__45__cpo3endE - _ZN40_INTERNAL_88284ef0_4_k_cu_08b0720e_226664cute7productE)
_ZN40_INTERNAL_88284ef0_4_k_cu_08b0720e_226664cute7productE:
	.zero		1
	.type		_ZN40_INTERNAL_88284ef0_4_k_cu_08b0720e_226664cuda3std3__45__cpo3endE,@object
	.size		_ZN40_INTERNAL_88284ef0_4_k_cu_08b0720e_226664cuda3std3__45__cpo3endE,(_ZN40_INTERNAL_88284ef0_4_k_cu_08b0720e_226664cuda3std3__419piecewise_constructE - _ZN40_INTERNAL_88284ef0_4_k_cu_08b0720e_226664cuda3std3__45__cpo3endE)
_ZN40_INTERNAL_88284ef0_4_k_cu_08b0720e_226664cuda3std3__45__cpo3endE:
	.zero		1
	.type		_ZN40_INTERNAL_88284ef0_4_k_cu_08b0720e_226664cuda3std3__419piecewise_constructE,@object
	.size		_ZN40_INTERNAL_88284ef0_4_k_cu_08b0720e_226664cuda3std3__419piecewise_constructE,(_ZN40_INTERNAL_88284ef0_4_k_cu_08b0720e_226664cuda3std3__45__cpo4cendE - _ZN40_INTERNAL_88284ef0_4_k_cu_08b0720e_226664cuda3std3__419piecewise_constructE)
_ZN40_INTERNAL_88284ef0_4_k_cu_08b0720e_226664cuda3std3__419piecewise_constructE:
	.zero		1
	.type		_ZN40_INTERNAL_88284ef0_4_k_cu_08b0720e_226664cuda3std3__45__cpo4cendE,@object
	.size		_ZN40_INTERNAL_88284ef0_4_k_cu_08b0720e_226664cuda3std3__45__cpo4cendE,(_ZN40_INTERNAL_88284ef0_4_k_cu_08b0720e_226664cuda3std6ranges3__45__cpo4swapE - _ZN40_INTERNAL_88284ef0_4_k_cu_08b0720e_226664cuda3std3__45__cpo4cendE)
_ZN40_INTERNAL_88284ef0_4_k_cu_08b0720e_226664cuda3std3__45__cpo4cendE:
	.zero		1
	.type		_ZN40_INTERNAL_88284ef0_4_k_cu_08b0720e_226664cuda3std6ranges3__45__cpo4swapE,@object
	.size		_ZN40_INTERNAL_88284ef0_4_k_cu_08b0720e_226664cuda3std6ranges3__45__cpo4swapE,(.L_10 - _ZN40_INTERNAL_88284ef0_4_k_cu_08b0720e_226664cuda3std6ranges3__45__cpo4swapE)
_ZN40_INTERNAL_88284ef0_4_k_cu_08b0720e_226664cuda3std6ranges3__45__cpo4swapE:
	.zero		1
.L_10:


//--------------------- .nv.constant0._ZN7cutlass13device_kernelINS_4gemm6kernel13GemmUniversalIN4cute5tupleIJiiiiEEENS1_10collective13CollectiveMmaINS1_35MainloopSm100TmaUmmaWarpSpecializedILi8ELi2ELi4ENS5_IJNS4_1CILi1EEENSA_ILi4EEESB_EEEEENS5_IJNSA_ILi64EEENSA_ILi128EEENSA_ILi32EEEEEENS_10tfloat32_tENS5_IJlSB_lEEESJ_SK_NS4_8TiledMMAINS4_8MMA_AtomIJNS4_17SM100_MMA_TF32_SSISJ_SJ_fLi64ELi128ELNS4_4UMMA5MajorE0ELSP_0ELNSO_7ScaleInE0ELSQ_0EEEEEENS4_6LayoutINS5_IJSB_SB_SB_EEENS5_IJNSA_ILi0EEESV_SV_EEEEENS5_IJNS4_10UnderscoreESY_SY_EEEEENS4_23SM90_TMA_LOAD_MULTICASTENS4_14ComposedLayoutINS4_7SwizzleILi3ELi4ELi3EEENS4_18smem_ptr_flag_bitsILi32EEENST_INS5_IJNSA_ILi8EEESH_EEENS5_IJSH_SB_EEEEEEEvNS4_8identityENS4_13SM90_TMA_LOADES1B_vS1C_EENS_8epilogue10collective18CollectiveEpilogueINS1F_23Sm100TmaWarpSpecializedILi4ELi2ELi16ELb1ELb0EEEJSI_NS5_IJNST_ISF_SB_EENST_ISH_SB_EEEEESJ_SK_SJ_SK_NS1F_6fusion15FusionCallbacksIS1J_NS1N_17LinearCombinationISJ_fSJ_fLNS_15FloatRoundStyleE2EEESI_S1M_JEEENS4_5SM1004TMEM4LOAD26SM100_TMEM_LOAD_16dp128b8xES1D_S1B_NS4_17SM75_U32x4_LDSM_NENS4_14SM90_TMA_STOREES1B_NS4_17SM90_U32x4_STSM_NENS4_39AutoVectorizingCopyWithAssumedAlignmentILi128EEEEEEvvEEEEvNT_6ParamsE --------------------------
	.section	.nv.constant0._ZN7cutlass13device_kernelINS_4gemm6kernel13GemmUniversalIN4cute5tupleIJiiiiEEENS1_10collective13CollectiveMmaINS1_35MainloopSm100TmaUmmaWarpSpecializedILi8ELi2ELi4ENS5_IJNS4_1CILi1EEENSA_ILi4EEESB_EEEEENS5_IJNSA_ILi64EEENSA_ILi128EEENSA_ILi32EEEEEENS_10tfloat32_tENS5_IJlSB_lEEESJ_SK_NS4_8TiledMMAINS4_8MMA_AtomIJNS4_17SM100_MMA_TF32_SSISJ_SJ_fLi64ELi128ELNS4_4UMMA5MajorE0ELSP_0ELNSO_7ScaleInE0ELSQ_0EEEEEENS4_6LayoutINS5_IJSB_SB_SB_EEENS5_IJNSA_ILi0EEESV_SV_EEEEENS5_IJNS4_10UnderscoreESY_SY_EEEEENS4_23SM90_TMA_LOAD_MULTICASTENS4_14ComposedLayoutINS4_7SwizzleILi3ELi4ELi3EEENS4_18smem_ptr_flag_bitsILi32EEENST_INS5_IJNSA_ILi8EEESH_EEENS5_IJSH_SB_EEEEEEEvNS4_8identityENS4_13SM90_TMA_LOADES1B_vS1C_EENS_8epilogue10collective18CollectiveEpilogueINS1F_23Sm100TmaWarpSpecializedILi4ELi2ELi16ELb1ELb0EEEJSI_NS5_IJNST_ISF_SB_EENST_ISH_SB_EEEEESJ_SK_SJ_SK_NS1F_6fusion15FusionCallbacksIS1J_NS1N_17LinearCombinationISJ_fSJ_fLNS_15FloatRoundStyleE2EEESI_S1M_JEEENS4_5SM1004TMEM4LOAD26SM100_TMEM_LOAD_16dp128b8xES1D_S1B_NS4_17SM75_U32x4_LDSM_NENS4_14SM90_TMA_STOREES1B_NS4_17SM90_U32x4_STSM_NENS4_39AutoVectorizingCopyWithAssumedAlignmentILi128EEEEEEvvEEEEvNT_6ParamsE,"a",@progbits
	.sectionflags	@""
	.align	4
.nv.constant0._ZN7cutlass13device_kernelINS_4gemm6kernel13GemmUniversalIN4cute5tupleIJiiiiEEENS1_10collective13CollectiveMmaINS1_35MainloopSm100TmaUmmaWarpSpecializedILi8ELi2ELi4ENS5_IJNS4_1CILi1EEENSA_ILi4EEESB_EEEEENS5_IJNSA_ILi64EEENSA_ILi128EEENSA_ILi32EEEEEENS_10tfloat32_tENS5_IJlSB_lEEESJ_SK_NS4_8TiledMMAINS4_8MMA_AtomIJNS4_17SM100_MMA_TF32_SSISJ_SJ_fLi64ELi128ELNS4_4UMMA5MajorE0ELSP_0ELNSO_7ScaleInE0ELSQ_0EEEEEENS4_6LayoutINS5_IJSB_SB_SB_EEENS5_IJNSA_ILi0EEESV_SV_EEEEENS5_IJNS4_10UnderscoreESY_SY_EEEEENS4_23SM90_TMA_LOAD_MULTICASTENS4_14ComposedLayoutINS4_7SwizzleILi3ELi4ELi3EEENS4_18smem_ptr_flag_bitsILi32EEENST_INS5_IJNSA_ILi8EEESH_EEENS5_IJSH_SB_EEEEEEEvNS4_8identityENS4_13SM90_TMA_LOADES1B_vS1C_EENS_8epilogue10collective18CollectiveEpilogueINS1F_23Sm100TmaWarpSpecializedILi4ELi2ELi16ELb1ELb0EEEJSI_NS5_IJNST_ISF_SB_EENST_ISH_SB_EEEEESJ_SK_SJ_SK_NS1F_6fusion15FusionCallbacksIS1J_NS1N_17LinearCombinationISJ_fSJ_fLNS_15FloatRoundStyleE2EEESI_S1M_JEEENS4_5SM1004TMEM4LOAD26SM100_TMEM_LOAD_16dp128b8xES1D_S1B_NS4_17SM75_U32x4_LDSM_NENS4_14SM90_TMA_STOREES1B_NS4_17SM90_U32x4_STSM_NENS4_39AutoVectorizingCopyWithAssumedAlignmentILi128EEEEEEvvEEEEvNT_6ParamsE:
	.zero		2944


//--------------------- SYMBOLS --------------------------

	.type		.nv.reservedSmem.offset0,@object
	.size		.nv.reservedSmem.offset0,0x4
	.type		.nv.reservedSmem.cap,@object
	.size		.nv.reservedSmem.cap,0x4
	.type		__assertfail,@function
